//
// Generated by NVIDIA NVVM Compiler
//
// Compiler Build ID: CL-36424714
// Cuda compilation tools, release 13.0, V13.0.88
// Based on NVVM 20.0.0
//

.version 9.0
.target sm_100
.address_size 64

	// .globl	_Z15softmax0_kernelPKfPfii
// _ZZ21row_reduce_max_kernelfE11partial_max has been demoted
// _ZZ21row_reduce_sum_kernelfE11partial_sum has been demoted

.visible .entry _Z15softmax0_kernelPKfPfii(
	.param .u64 .ptr .align 1 _Z15softmax0_kernelPKfPfii_param_0,
	.param .u64 .ptr .align 1 _Z15softmax0_kernelPKfPfii_param_1,
	.param .u32 _Z15softmax0_kernelPKfPfii_param_2,
	.param .u32 _Z15softmax0_kernelPKfPfii_param_3
)
{
	.reg .pred 	%p<26>;
	.reg .b32 	%r<62>;
	.reg .b32 	%f<443>;
	.reg .b64 	%rd<101>;
	// demoted variable
	.shared .align 4 .b8 _ZZ21row_reduce_max_kernelfE11partial_max[256];
	// demoted variable
	.shared .align 4 .b8 _ZZ21row_reduce_sum_kernelfE11partial_sum[256];
	ld.param.u64 	%rd41, [_Z15softmax0_kernelPKfPfii_param_0];
	ld.param.u64 	%rd42, [_Z15softmax0_kernelPKfPfii_param_1];
	ld.param.u32 	%r39, [_Z15softmax0_kernelPKfPfii_param_3];
	cvta.to.global.u64 	%rd1, %rd41;
	cvta.to.global.u64 	%rd2, %rd42;
	mov.u32 	%r40, %ctaid.x;
	mov.u32 	%r1, %tid.x;
	mul.lo.s32 	%r41, %r39, %r40;
	cvt.u64.u32 	%rd3, %r41;
	shl.b32 	%r42, %r1, 2;
	cvt.u64.u32 	%rd43, %r42;
	add.s64 	%rd4, %rd3, %rd43;
	shl.b64 	%rd44, %rd4, 2;
	add.s64 	%rd96, %rd1, %rd44;
	mov.u32 	%r2, %ntid.x;
	shl.b32 	%r3, %r2, 2;
	div.u32 	%r4, %r39, %r3;
	setp.gt.u32 	%p1, %r3, %r39;
	mov.f32 	%f437, 0fE0AD78EC;
	@%p1 bra 	$L__BB0_13;
	max.u32 	%r5, %r4, 1;
	and.b32  	%r6, %r5, 15;
	setp.lt.u32 	%p2, %r4, 16;
	mov.f32 	%f437, 0fE0AD78EC;
	mov.u64 	%rd91, %rd96;
	@%p2 bra 	$L__BB0_4;
	mul.wide.u32 	%rd6, %r2, 256;
	and.b32  	%r43, %r5, -16;
	neg.s32 	%r54, %r43;
	mul.wide.u32 	%rd7, %r2, 16;
	mov.f32 	%f437, 0fE0AD78EC;
	mov.u64 	%rd89, %rd96;
$L__BB0_3:
	.pragma "nounroll";
	ld.global.v4.f32 	{%f27, %f28, %f29, %f30}, [%rd89];
	max.f32 	%f31, %f437, %f27;
	max.f32 	%f32, %f31, %f28;
	max.f32 	%f33, %f32, %f29;
	max.f32 	%f34, %f33, %f30;
	add.s64 	%rd45, %rd89, %rd7;
	ld.global.v4.f32 	{%f35, %f36, %f37, %f38}, [%rd45];
	max.f32 	%f39, %f34, %f35;
	max.f32 	%f40, %f39, %f36;
	max.f32 	%f41, %f40, %f37;
	max.f32 	%f42, %f41, %f38;
	add.s64 	%rd46, %rd45, %rd7;
	ld.global.v4.f32 	{%f43, %f44, %f45, %f46}, [%rd46];
	max.f32 	%f47, %f42, %f43;
	max.f32 	%f48, %f47, %f44;
	max.f32 	%f49, %f48, %f45;
	max.f32 	%f50, %f49, %f46;
	add.s64 	%rd47, %rd46, %rd7;
	ld.global.v4.f32 	{%f51, %f52, %f53, %f54}, [%rd47];
	max.f32 	%f55, %f50, %f51;
	max.f32 	%f56, %f55, %f52;
	max.f32 	%f57, %f56, %f53;
	max.f32 	%f58, %f57, %f54;
	add.s64 	%rd48, %rd47, %rd7;
	ld.global.v4.f32 	{%f59, %f60, %f61, %f62}, [%rd48];
	max.f32 	%f63, %f58, %f59;
	max.f32 	%f64, %f63, %f60;
	max.f32 	%f65, %f64, %f61;
	max.f32 	%f66, %f65, %f62;
	add.s64 	%rd49, %rd48, %rd7;
	ld.global.v4.f32 	{%f67, %f68, %f69, %f70}, [%rd49];
	max.f32 	%f71, %f66, %f67;
	max.f32 	%f72, %f71, %f68;
	max.f32 	%f73, %f72, %f69;
	max.f32 	%f74, %f73, %f70;
	add.s64 	%rd50, %rd49, %rd7;
	ld.global.v4.f32 	{%f75, %f76, %f77, %f78}, [%rd50];
	max.f32 	%f79, %f74, %f75;
	max.f32 	%f80, %f79, %f76;
	max.f32 	%f81, %f80, %f77;
	max.f32 	%f82, %f81, %f78;
	add.s64 	%rd51, %rd50, %rd7;
	ld.global.v4.f32 	{%f83, %f84, %f85, %f86}, [%rd51];
	max.f32 	%f87, %f82, %f83;
	max.f32 	%f88, %f87, %f84;
	max.f32 	%f89, %f88, %f85;
	max.f32 	%f90, %f89, %f86;
	add.s64 	%rd52, %rd51, %rd7;
	ld.global.v4.f32 	{%f91, %f92, %f93, %f94}, [%rd52];
	max.f32 	%f95, %f90, %f91;
	max.f32 	%f96, %f95, %f92;
	max.f32 	%f97, %f96, %f93;
	max.f32 	%f98, %f97, %f94;
	add.s64 	%rd53, %rd52, %rd7;
	ld.global.v4.f32 	{%f99, %f100, %f101, %f102}, [%rd53];
	max.f32 	%f103, %f98, %f99;
	max.f32 	%f104, %f103, %f100;
	max.f32 	%f105, %f104, %f101;
	max.f32 	%f106, %f105, %f102;
	add.s64 	%rd54, %rd53, %rd7;
	ld.global.v4.f32 	{%f107, %f108, %f109, %f110}, [%rd54];
	max.f32 	%f111, %f106, %f107;
	max.f32 	%f112, %f111, %f108;
	max.f32 	%f113, %f112, %f109;
	max.f32 	%f114, %f113, %f110;
	add.s64 	%rd55, %rd54, %rd7;
	ld.global.v4.f32 	{%f115, %f116, %f117, %f118}, [%rd55];
	max.f32 	%f119, %f114, %f115;
	max.f32 	%f120, %f119, %f116;
	max.f32 	%f121, %f120, %f117;
	max.f32 	%f122, %f121, %f118;
	add.s64 	%rd56, %rd55, %rd7;
	ld.global.v4.f32 	{%f123, %f124, %f125, %f126}, [%rd56];
	max.f32 	%f127, %f122, %f123;
	max.f32 	%f128, %f127, %f124;
	max.f32 	%f129, %f128, %f125;
	max.f32 	%f130, %f129, %f126;
	add.s64 	%rd57, %rd56, %rd7;
	ld.global.v4.f32 	{%f131, %f132, %f133, %f134}, [%rd57];
	max.f32 	%f135, %f130, %f131;
	max.f32 	%f136, %f135, %f132;
	max.f32 	%f137, %f136, %f133;
	max.f32 	%f138, %f137, %f134;
	add.s64 	%rd58, %rd57, %rd7;
	ld.global.v4.f32 	{%f139, %f140, %f141, %f142}, [%rd58];
	max.f32 	%f143, %f138, %f139;
	max.f32 	%f144, %f143, %f140;
	max.f32 	%f145, %f144, %f141;
	max.f32 	%f146, %f145, %f142;
	add.s64 	%rd59, %rd58, %rd7;
	ld.global.v4.f32 	{%f147, %f148, %f149, %f150}, [%rd59];
	max.f32 	%f151, %f146, %f147;
	max.f32 	%f152, %f151, %f148;
	max.f32 	%f153, %f152, %f149;
	max.f32 	%f437, %f153, %f150;
	add.s64 	%rd91, %rd89, %rd6;
	add.s32 	%r54, %r54, 16;
	setp.ne.s32 	%p3, %r54, 0;
	add.s64 	%rd89, %rd59, %rd7;
	@%p3 bra 	$L__BB0_3;
$L__BB0_4:
	setp.eq.s32 	%p4, %r6, 0;
	@%p4 bra 	$L__BB0_13;
	and.b32  	%r10, %r5, 7;
	setp.lt.u32 	%p5, %r6, 8;
	@%p5 bra 	$L__BB0_7;
	ld.global.v4.f32 	{%f155, %f156, %f157, %f158}, [%rd91];
	max.f32 	%f159, %f437, %f155;
	max.f32 	%f160, %f159, %f156;
	max.f32 	%f161, %f160, %f157;
	max.f32 	%f162, %f161, %f158;
	mul.wide.u32 	%rd60, %r3, 4;
	add.s64 	%rd61, %rd91, %rd60;
	ld.global.v4.f32 	{%f163, %f164, %f165, %f166}, [%rd61];
	max.f32 	%f167, %f162, %f163;
	max.f32 	%f168, %f167, %f164;
	max.f32 	%f169, %f168, %f165;
	max.f32 	%f170, %f169, %f166;
	add.s64 	%rd62, %rd61, %rd60;
	ld.global.v4.f32 	{%f171, %f172, %f173, %f174}, [%rd62];
	max.f32 	%f175, %f170, %f171;
	max.f32 	%f176, %f175, %f172;
	max.f32 	%f177, %f176, %f173;
	max.f32 	%f178, %f177, %f174;
	add.s64 	%rd63, %rd62, %rd60;
	ld.global.v4.f32 	{%f179, %f180, %f181, %f182}, [%rd63];
	max.f32 	%f183, %f178, %f179;
	max.f32 	%f184, %f183, %f180;
	max.f32 	%f185, %f184, %f181;
	max.f32 	%f186, %f185, %f182;
	add.s64 	%rd64, %rd63, %rd60;
	ld.global.v4.f32 	{%f187, %f188, %f189, %f190}, [%rd64];
	max.f32 	%f191, %f186, %f187;
	max.f32 	%f192, %f191, %f188;
	max.f32 	%f193, %f192, %f189;
	max.f32 	%f194, %f193, %f190;
	add.s64 	%rd65, %rd64, %rd60;
	ld.global.v4.f32 	{%f195, %f196, %f197, %f198}, [%rd65];
	max.f32 	%f199, %f194, %f195;
	max.f32 	%f200, %f199, %f196;
	max.f32 	%f201, %f200, %f197;
	max.f32 	%f202, %f201, %f198;
	add.s64 	%rd66, %rd65, %rd60;
	ld.global.v4.f32 	{%f203, %f204, %f205, %f206}, [%rd66];
	max.f32 	%f207, %f202, %f203;
	max.f32 	%f208, %f207, %f204;
	max.f32 	%f209, %f208, %f205;
	max.f32 	%f210, %f209, %f206;
	add.s64 	%rd67, %rd66, %rd60;
	ld.global.v4.f32 	{%f211, %f212, %f213, %f214}, [%rd67];
	max.f32 	%f215, %f210, %f211;
	max.f32 	%f216, %f215, %f212;
	max.f32 	%f217, %f216, %f213;
	max.f32 	%f437, %f217, %f214;
	add.s64 	%rd91, %rd67, %rd60;
$L__BB0_7:
	setp.eq.s32 	%p6, %r10, 0;
	@%p6 bra 	$L__BB0_13;
	and.b32  	%r11, %r5, 3;
	setp.lt.u32 	%p7, %r10, 4;
	@%p7 bra 	$L__BB0_10;
	ld.global.v4.f32 	{%f219, %f220, %f221, %f222}, [%rd91];
	max.f32 	%f223, %f437, %f219;
	max.f32 	%f224, %f223, %f220;
	max.f32 	%f225, %f224, %f221;
	max.f32 	%f226, %f225, %f222;
	mul.wide.u32 	%rd68, %r3, 4;
	add.s64 	%rd69, %rd91, %rd68;
	ld.global.v4.f32 	{%f227, %f228, %f229, %f230}, [%rd69];
	max.f32 	%f231, %f226, %f227;
	max.f32 	%f232, %f231, %f228;
	max.f32 	%f233, %f232, %f229;
	max.f32 	%f234, %f233, %f230;
	add.s64 	%rd70, %rd69, %rd68;
	ld.global.v4.f32 	{%f235, %f236, %f237, %f238}, [%rd70];
	max.f32 	%f239, %f234, %f235;
	max.f32 	%f240, %f239, %f236;
	max.f32 	%f241, %f240, %f237;
	max.f32 	%f242, %f241, %f238;
	add.s64 	%rd71, %rd70, %rd68;
	ld.global.v4.f32 	{%f243, %f244, %f245, %f246}, [%rd71];
	max.f32 	%f247, %f242, %f243;
	max.f32 	%f248, %f247, %f244;
	max.f32 	%f249, %f248, %f245;
	max.f32 	%f437, %f249, %f246;
	add.s64 	%rd91, %rd71, %rd68;
$L__BB0_10:
	setp.eq.s32 	%p8, %r11, 0;
	@%p8 bra 	$L__BB0_13;
	mul.wide.u32 	%rd16, %r2, 16;
	neg.s32 	%r55, %r11;
$L__BB0_12:
	.pragma "nounroll";
	ld.global.v4.f32 	{%f250, %f251, %f252, %f253}, [%rd91];
	max.f32 	%f254, %f437, %f250;
	max.f32 	%f255, %f254, %f251;
	max.f32 	%f256, %f255, %f252;
	max.f32 	%f437, %f256, %f253;
	add.s64 	%rd91, %rd91, %rd16;
	add.s32 	%r55, %r55, 1;
	setp.ne.s32 	%p9, %r55, 0;
	@%p9 bra 	$L__BB0_12;
$L__BB0_13:
	shl.b32 	%r44, %r1, 2;
	mov.u32 	%r45, _ZZ21row_reduce_max_kernelfE11partial_max;
	add.s32 	%r15, %r45, %r44;
	st.shared.f32 	[%r15], %f437;
	setp.lt.u32 	%p10, %r2, 8;
	@%p10 bra 	$L__BB0_18;
	mad.lo.s32 	%r16, %r1, 12, %r15;
	mov.u32 	%r56, %r2;
$L__BB0_15:
	shr.u32 	%r18, %r56, 3;
	bar.sync 	0;
	setp.ge.u32 	%p11, %r1, %r18;
	@%p11 bra 	$L__BB0_17;
	ld.shared.v4.f32 	{%f257, %f258, %f259, %f260}, [%r16];
	shl.b32 	%r46, %r18, 4;
	add.s32 	%r47, %r16, %r46;
	ld.shared.v4.f32 	{%f261, %f262, %f263, %f264}, [%r47];
	max.f32 	%f265, %f257, %f261;
	max.f32 	%f266, %f258, %f262;
	max.f32 	%f267, %f259, %f263;
	max.f32 	%f268, %f260, %f264;
	max.f32 	%f269, %f265, %f266;
	max.f32 	%f270, %f267, %f268;
	max.f32 	%f271, %f269, %f270;
	st.shared.f32 	[%r15], %f271;
$L__BB0_17:
	setp.gt.u32 	%p12, %r56, 63;
	mov.u32 	%r56, %r18;
	@%p12 bra 	$L__BB0_15;
$L__BB0_18:
	add.s64 	%rd100, %rd2, %rd44;
	setp.gt.u32 	%p13, %r3, %r39;
	ld.shared.f32 	%f14, [_ZZ21row_reduce_max_kernelfE11partial_max];
	bar.sync 	0;
	mov.f32 	%f442, 0f00000000;
	@%p13 bra 	$L__BB0_26;
	max.u32 	%r19, %r4, 1;
	and.b32  	%r20, %r19, 3;
	setp.lt.u32 	%p14, %r4, 4;
	mov.f32 	%f442, 0f00000000;
	mov.u64 	%rd95, %rd100;
	@%p14 bra 	$L__BB0_23;
	mul.wide.u32 	%rd73, %r1, 16;
	shl.b64 	%rd74, %rd3, 2;
	add.s64 	%rd94, %rd73, %rd74;
	mul.wide.u32 	%rd21, %r2, 64;
	and.b32  	%r48, %r19, -4;
	neg.s32 	%r57, %r48;
	mul.wide.u32 	%rd22, %r2, 16;
	mov.f32 	%f442, 0f00000000;
$L__BB0_21:
	add.s64 	%rd75, %rd2, %rd94;
	add.s64 	%rd76, %rd1, %rd94;
	ld.global.v4.f32 	{%f276, %f277, %f278, %f279}, [%rd76];
	sub.f32 	%f280, %f276, %f14;
	mul.f32 	%f281, %f280, 0f3FB8AA3B;
	ex2.approx.f32 	%f282, %f281;
	sub.f32 	%f283, %f277, %f14;
	mul.f32 	%f284, %f283, 0f3FB8AA3B;
	ex2.approx.f32 	%f285, %f284;
	sub.f32 	%f286, %f278, %f14;
	mul.f32 	%f287, %f286, 0f3FB8AA3B;
	ex2.approx.f32 	%f288, %f287;
	sub.f32 	%f289, %f279, %f14;
	mul.f32 	%f290, %f289, 0f3FB8AA3B;
	ex2.approx.f32 	%f291, %f290;
	st.global.v4.f32 	[%rd75], {%f282, %f285, %f288, %f291};
	add.f32 	%f292, %f282, %f285;
	add.f32 	%f293, %f292, %f288;
	add.f32 	%f294, %f293, %f291;
	add.f32 	%f295, %f442, %f294;
	add.s64 	%rd77, %rd76, %rd22;
	ld.global.v4.f32 	{%f296, %f297, %f298, %f299}, [%rd77];
	sub.f32 	%f300, %f296, %f14;
	mul.f32 	%f301, %f300, 0f3FB8AA3B;
	ex2.approx.f32 	%f302, %f301;
	sub.f32 	%f303, %f297, %f14;
	mul.f32 	%f304, %f303, 0f3FB8AA3B;
	ex2.approx.f32 	%f305, %f304;
	sub.f32 	%f306, %f298, %f14;
	mul.f32 	%f307, %f306, 0f3FB8AA3B;
	ex2.approx.f32 	%f308, %f307;
	sub.f32 	%f309, %f299, %f14;
	mul.f32 	%f310, %f309, 0f3FB8AA3B;
	ex2.approx.f32 	%f311, %f310;
	add.s64 	%rd78, %rd75, %rd22;
	st.global.v4.f32 	[%rd78], {%f302, %f305, %f308, %f311};
	add.f32 	%f312, %f302, %f305;
	add.f32 	%f313, %f312, %f308;
	add.f32 	%f314, %f313, %f311;
	add.f32 	%f315, %f295, %f314;
	add.s64 	%rd79, %rd77, %rd22;
	ld.global.v4.f32 	{%f316, %f317, %f318, %f319}, [%rd79];
	sub.f32 	%f320, %f316, %f14;
	mul.f32 	%f321, %f320, 0f3FB8AA3B;
	ex2.approx.f32 	%f322, %f321;
	sub.f32 	%f323, %f317, %f14;
	mul.f32 	%f324, %f323, 0f3FB8AA3B;
	ex2.approx.f32 	%f325, %f324;
	sub.f32 	%f326, %f318, %f14;
	mul.f32 	%f327, %f326, 0f3FB8AA3B;
	ex2.approx.f32 	%f328, %f327;
	sub.f32 	%f329, %f319, %f14;
	mul.f32 	%f330, %f329, 0f3FB8AA3B;
	ex2.approx.f32 	%f331, %f330;
	add.s64 	%rd80, %rd78, %rd22;
	st.global.v4.f32 	[%rd80], {%f322, %f325, %f328, %f331};
	add.f32 	%f332, %f322, %f325;
	add.f32 	%f333, %f332, %f328;
	add.f32 	%f334, %f333, %f331;
	add.f32 	%f335, %f315, %f334;
	add.s64 	%rd81, %rd79, %rd22;
	ld.global.v4.f32 	{%f336, %f337, %f338, %f339}, [%rd81];
	sub.f32 	%f340, %f336, %f14;
	mul.f32 	%f341, %f340, 0f3FB8AA3B;
	ex2.approx.f32 	%f342, %f341;
	sub.f32 	%f343, %f337, %f14;
	mul.f32 	%f344, %f343, 0f3FB8AA3B;
	ex2.approx.f32 	%f345, %f344;
	sub.f32 	%f346, %f338, %f14;
	mul.f32 	%f347, %f346, 0f3FB8AA3B;
	ex2.approx.f32 	%f348, %f347;
	sub.f32 	%f349, %f339, %f14;
	mul.f32 	%f350, %f349, 0f3FB8AA3B;
	ex2.approx.f32 	%f351, %f350;
	add.s64 	%rd82, %rd80, %rd22;
	st.global.v4.f32 	[%rd82], {%f342, %f345, %f348, %f351};
	add.f32 	%f352, %f342, %f345;
	add.f32 	%f353, %f352, %f348;
	add.f32 	%f354, %f353, %f351;
	add.f32 	%f442, %f335, %f354;
	add.s64 	%rd94, %rd94, %rd21;
	add.s32 	%r57, %r57, 4;
	setp.ne.s32 	%p15, %r57, 0;
	@%p15 bra 	$L__BB0_21;
	add.s64 	%rd95, %rd2, %rd94;
	add.s64 	%rd96, %rd1, %rd94;
$L__BB0_23:
	setp.eq.s32 	%p16, %r20, 0;
	@%p16 bra 	$L__BB0_26;
	mul.wide.u32 	%rd29, %r2, 16;
	neg.s32 	%r58, %r20;
	mov.b64 	%rd97, 0;
$L__BB0_25:
	.pragma "nounroll";
	add.s64 	%rd84, %rd95, %rd97;
	add.s64 	%rd85, %rd96, %rd97;
	ld.global.v4.f32 	{%f355, %f356, %f357, %f358}, [%rd85];
	sub.f32 	%f359, %f355, %f14;
	mul.f32 	%f360, %f359, 0f3FB8AA3B;
	ex2.approx.f32 	%f361, %f360;
	sub.f32 	%f362, %f356, %f14;
	mul.f32 	%f363, %f362, 0f3FB8AA3B;
	ex2.approx.f32 	%f364, %f363;
	sub.f32 	%f365, %f357, %f14;
	mul.f32 	%f366, %f365, 0f3FB8AA3B;
	ex2.approx.f32 	%f367, %f366;
	sub.f32 	%f368, %f358, %f14;
	mul.f32 	%f369, %f368, 0f3FB8AA3B;
	ex2.approx.f32 	%f370, %f369;
	st.global.v4.f32 	[%rd84], {%f361, %f364, %f367, %f370};
	add.f32 	%f371, %f361, %f364;
	add.f32 	%f372, %f371, %f367;
	add.f32 	%f373, %f372, %f370;
	add.f32 	%f442, %f442, %f373;
	add.s64 	%rd97, %rd97, %rd29;
	add.s32 	%r58, %r58, 1;
	setp.ne.s32 	%p17, %r58, 0;
	@%p17 bra 	$L__BB0_25;
$L__BB0_26:
	setp.lt.u32 	%p18, %r2, 8;
	mov.u32 	%r50, _ZZ21row_reduce_sum_kernelfE11partial_sum;
	add.s32 	%r27, %r50, %r44;
	st.shared.f32 	[%r27], %f442;
	@%p18 bra 	$L__BB0_31;
	mad.lo.s32 	%r28, %r1, 12, %r27;
	mov.u32 	%r59, %r2;
$L__BB0_28:
	shr.u32 	%r30, %r59, 3;
	bar.sync 	0;
	setp.ge.u32 	%p19, %r1, %r30;
	@%p19 bra 	$L__BB0_30;
	ld.shared.v4.f32 	{%f374, %f375, %f376, %f377}, [%r28];
	shl.b32 	%r51, %r30, 4;
	add.s32 	%r52, %r28, %r51;
	ld.shared.v4.f32 	{%f378, %f379, %f380, %f381}, [%r52];
	add.f32 	%f382, %f374, %f378;
	add.f32 	%f383, %f375, %f379;
	add.f32 	%f384, %f376, %f380;
	add.f32 	%f385, %f377, %f381;
	add.f32 	%f386, %f382, %f383;
	add.f32 	%f387, %f386, %f384;
	add.f32 	%f388, %f387, %f385;
	st.shared.f32 	[%r27], %f388;
$L__BB0_30:
	setp.gt.u32 	%p20, %r59, 63;
	mov.u32 	%r59, %r30;
	@%p20 bra 	$L__BB0_28;
$L__BB0_31:
	setp.gt.u32 	%p21, %r3, %r39;
	ld.shared.f32 	%f22, [_ZZ21row_reduce_sum_kernelfE11partial_sum];
	bar.sync 	0;
	@%p21 bra 	$L__BB0_38;
	max.u32 	%r31, %r4, 1;
	and.b32  	%r32, %r31, 3;
	setp.lt.u32 	%p22, %r4, 4;
	@%p22 bra 	$L__BB0_35;
	mul.wide.u32 	%rd32, %r2, 64;
	and.b32  	%r53, %r31, -4;
	neg.s32 	%r60, %r53;
	mul.wide.u32 	%rd33, %r2, 16;
	mov.u64 	%rd98, %rd100;
$L__BB0_34:
	ld.global.v4.f32 	{%f389, %f390, %f391, %f392}, [%rd98];
	div.approx.f32 	%f393, %f389, %f22;
	div.approx.f32 	%f394, %f390, %f22;
	div.approx.f32 	%f395, %f391, %f22;
	div.approx.f32 	%f396, %f392, %f22;
	st.global.v4.f32 	[%rd98], {%f393, %f394, %f395, %f396};
	add.s64 	%rd86, %rd98, %rd33;
	ld.global.v4.f32 	{%f397, %f398, %f399, %f400}, [%rd86];
	div.approx.f32 	%f401, %f397, %f22;
	div.approx.f32 	%f402, %f398, %f22;
	div.approx.f32 	%f403, %f399, %f22;
	div.approx.f32 	%f404, %f400, %f22;
	st.global.v4.f32 	[%rd86], {%f401, %f402, %f403, %f404};
	add.s64 	%rd87, %rd86, %rd33;
	ld.global.v4.f32 	{%f405, %f406, %f407, %f408}, [%rd87];
	div.approx.f32 	%f409, %f405, %f22;
	div.approx.f32 	%f410, %f406, %f22;
	div.approx.f32 	%f411, %f407, %f22;
	div.approx.f32 	%f412, %f408, %f22;
	st.global.v4.f32 	[%rd87], {%f409, %f410, %f411, %f412};
	add.s64 	%rd88, %rd87, %rd33;
	ld.global.v4.f32 	{%f413, %f414, %f415, %f416}, [%rd88];
	div.approx.f32 	%f417, %f413, %f22;
	div.approx.f32 	%f418, %f414, %f22;
	div.approx.f32 	%f419, %f415, %f22;
	div.approx.f32 	%f420, %f416, %f22;
	st.global.v4.f32 	[%rd88], {%f417, %f418, %f419, %f420};
	add.s64 	%rd100, %rd98, %rd32;
	add.s32 	%r60, %r60, 4;
	setp.ne.s32 	%p23, %r60, 0;
	add.s64 	%rd98, %rd88, %rd33;
	@%p23 bra 	$L__BB0_34;
$L__BB0_35:
	setp.eq.s32 	%p24, %r32, 0;
	@%p24 bra 	$L__BB0_38;
	mul.wide.u32 	%rd38, %r2, 16;
	neg.s32 	%r61, %r32;
$L__BB0_37:
	.pragma "nounroll";
	ld.global.v4.f32 	{%f421, %f422, %f423, %f424}, [%rd100];
	div.approx.f32 	%f425, %f421, %f22;
	div.approx.f32 	%f426, %f422, %f22;
	div.approx.f32 	%f427, %f423, %f22;
	div.approx.f32 	%f428, %f424, %f22;
	st.global.v4.f32 	[%rd100], {%f425, %f426, %f427, %f428};
	add.s64 	%rd100, %rd100, %rd38;
	add.s32 	%r61, %r61, 1;
	setp.ne.s32 	%p25, %r61, 0;
	@%p25 bra 	$L__BB0_37;
$L__BB0_38:
	ret;

}


// ===== COMPILED SASS (sm_100) =====

	.target	sm_100

	.elftype	@"ET_EXEC"


//--------------------- .note.nv.tkinfo           --------------------------
	.section	.note.nv.tkinfo,"",@"SHT_NOTE"
	.sectionflags	@"SHF_NOTE_NV_TKINFO"
	.tkinfo
        /*0018*/ 	.word	0x00000002
        /*0030*/ 	.string	""
        /*0030*/ 	.string	"ptxas"
        /*0030*/ 	.string	"Cuda compilation tools, release 13.0, V13.0.88"
        /*0030*/ 	.string	"Build cuda_13.0.r13.0/compiler.36424714_0"
        /*0030*/ 	.string	"-arch sm_100 -m 64 "



//--------------------- .note.nv.cuinfo           --------------------------
	.section	.note.nv.cuinfo,"",@"SHT_NOTE"
	.sectionflags	@"SHF_NOTE_NV_CUINFO"
        /*0018*/ 	.short	0x0002
        /*001a*/ 	.short	0x0064
        /*001c*/ 	.short	0x0082
	.zero		2


//--------------------- .nv.info                  --------------------------
	.section	.nv.info,"",@"SHT_CUDA_INFO"
	.align	4


	//----- nvinfo : EIATTR_REGCOUNT
	.align		4
        /*0000*/ 	.byte	0x04, 0x2f
        /*0002*/ 	.short	(.L_1 - .L_0)
	.align		4
.L_0:
        /*0004*/ 	.word	index@(_Z15softmax0_kernelPKfPfii)
        /*0008*/ 	.word	0x00000020


	//----- nvinfo : EIATTR_FRAME_SIZE
	.align		4
.L_1:
        /*000c*/ 	.byte	0x04, 0x11
        /*000e*/ 	.short	(.L_3 - .L_2)
	.align		4
.L_2:
        /*0010*/ 	.word	index@(_Z15softmax0_kernelPKfPfii)
        /*0014*/ 	.word	0x00000000


	//----- nvinfo : EIATTR_MIN_STACK_SIZE
	.align		4
.L_3:
        /*0018*/ 	.byte	0x04, 0x12
        /*001a*/ 	.short	(.L_5 - .L_4)
	.align		4
.L_4:
        /*001c*/ 	.word	index@(_Z15softmax0_kernelPKfPfii)
        /*0020*/ 	.word	0x00000000
.L_5:


//--------------------- .nv.compat                --------------------------
	.section	.nv.compat,"",@"SHT_CUDA_COMPAT_INFO"
	.align	4
        /*0000*/ 	.byte	0x02, 0x09, 0x00, 0x00, 0x02, 0x02, 0x01, 0x00, 0x02, 0x05, 0x05, 0x00, 0x03, 0x07, 0x01, 0x01
        /*0010*/ 	.byte	0x02, 0x03, 0x00, 0x00, 0x02, 0x06, 0x01, 0x00, 0x04, 0x0b, 0x08, 0x00, 0x01, 0x00, 0x00, 0x00
        /*0020*/ 	.byte	0x00, 0x00, 0x00, 0x00


//--------------------- .nv.info._Z15softmax0_kernelPKfPfii --------------------------
	.section	.nv.info._Z15softmax0_kernelPKfPfii,"",@"SHT_CUDA_INFO"
	.sectionflags	@""
	.align	4


	//----- nvinfo : EIATTR_CUDA_API_VERSION
	.align		4
        /*0000*/ 	.byte	0x04, 0x37
        /*0002*/ 	.short	(.L_7 - .L_6)
.L_6:
        /*0004*/ 	.word	0x00000082


	//----- nvinfo : EIATTR_KPARAM_INFO
	.align		4
.L_7:
        /*0008*/ 	.byte	0x04, 0x17
        /*000a*/ 	.short	(.L_9 - .L_8)
.L_8:
        /*000c*/ 	.word	0x00000000
        /*0010*/ 	.short	0x0003
        /*0012*/ 	.short	0x0014
        /*0014*/ 	.byte	0x00, 0xf0, 0x11, 0x00


	//----- nvinfo : EIATTR_KPARAM_INFO
	.align		4
.L_9:
        /*0018*/ 	.byte	0x04, 0x17
        /*001a*/ 	.short	(.L_11 - .L_10)
.L_10:
        /*001c*/ 	.word	0x00000000
        /*0020*/ 	.short	0x0002
        /*0022*/ 	.short	0x0010
        /*0024*/ 	.byte	0x00, 0xf0, 0x11, 0x00


	//----- nvinfo : EIATTR_KPARAM_INFO
	.align		4
.L_11:
        /*0028*/ 	.byte	0x04, 0x17
        /*002a*/ 	.short	(.L_13 - .L_12)
.L_12:
        /*002c*/ 	.word	0x00000000
        /*0030*/ 	.short	0x0001
        /*0032*/ 	.short	0x0008
        /*0034*/ 	.byte	0x00, 0xf5, 0x21, 0x00


	//----- nvinfo : EIATTR_KPARAM_INFO
	.align		4
.L_13:
        /*0038*/ 	.byte	0x04, 0x17
        /*003a*/ 	.short	(.L_15 - .L_14)
.L_14:
        /*003c*/ 	.word	0x00000000
        /*0040*/ 	.short	0x0000
        /*0042*/ 	.short	0x0000
        /*0044*/ 	.byte	0x00, 0xf5, 0x21, 0x00


	//----- nvinfo : EIATTR_SPARSE_MMA_MASK
	.align		4
.L_15:
        /*0048*/ 	.byte	0x03, 0x50
        /*004a*/ 	.short	0x0000


	//----- nvinfo : EIATTR_MAXREG_COUNT
	.align		4
        /*004c*/ 	.byte	0x03, 0x1b
        /*004e*/ 	.short	0x00ff


	//----- nvinfo : EIATTR_NUM_BARRIERS
	.align		4
        /*0050*/ 	.byte	0x02, 0x4c
        /*0052*/ 	.byte	0x01
	.zero		1


	//----- nvinfo : EIATTR_MERCURY_ISA_VERSION
	.align		4
        /*0054*/ 	.byte	0x03, 0x5f
        /*0056*/ 	.short	0x0101


	//----- nvinfo : EIATTR_VRC_CTA_INIT_COUNT
	.align		4
        /*0058*/ 	.byte	0x02, 0x4a
	.zero		1
	.zero		1


	//----- nvinfo : EIATTR_EXIT_INSTR_OFFSETS
	.align		4
        /*005c*/ 	.byte	0x04, 0x1c
        /*005e*/ 	.short	(.L_17 - .L_16)


	//   ....[0]....
.L_16:
        /*0060*/ 	.word	0x00001cb0


	//   ....[1]....
        /*0064*/ 	.word	0x000020b0


	//   ....[2]....
        /*0068*/ 	.word	0x000021e0


	//----- nvinfo : EIATTR_CRS_STACK_SIZE
	.align		4
.L_17:
        /*006c*/ 	.byte	0x04, 0x1e
        /*006e*/ 	.short	(.L_19 - .L_18)
.L_18:
        /*0070*/ 	.word	0x00000000


	//----- nvinfo : EIATTR_CBANK_PARAM_SIZE
	.align		4
.L_19:
        /*0074*/ 	.byte	0x03, 0x19
        /*0076*/ 	.short	0x0018


	//----- nvinfo : EIATTR_PARAM_CBANK
	.align		4
        /*0078*/ 	.byte	0x04, 0x0a
        /*007a*/ 	.short	(.L_21 - .L_20)
	.align		4
.L_20:
        /*007c*/ 	.word	index@(.nv.constant0._Z15softmax0_kernelPKfPfii)
        /*0080*/ 	.short	0x0380
        /*0082*/ 	.short	0x0018


	//----- nvinfo : EIATTR_SW_WAR
	.align		4
.L_21:
        /*0084*/ 	.byte	0x04, 0x36
        /*0086*/ 	.short	(.L_23 - .L_22)
.L_22:
        /*0088*/ 	.word	0x00000008
.L_23:


//--------------------- .nv.callgraph             --------------------------
	.section	.nv.callgraph,"",@"SHT_CUDA_CALLGRAPH"
	.align	4
	.sectionentsize	8
	.align		4
        /*0000*/ 	.word	0x00000000
	.align		4
        /*0004*/ 	.word	0xffffffff
	.align		4
        /*0008*/ 	.word	0x00000000
	.align		4
        /*000c*/ 	.word	0xfffffffe
	.align		4
        /*0010*/ 	.word	0x00000000
	.align		4
        /*0014*/ 	.word	0xfffffffd
	.align		4
        /*0018*/ 	.word	0x00000000
	.align		4
        /*001c*/ 	.word	0xfffffffc


//--------------------- .text._Z15softmax0_kernelPKfPfii --------------------------
	.section	.text._Z15softmax0_kernelPKfPfii,"ax",@progbits
	.align	128
        .global         _Z15softmax0_kernelPKfPfii
        .type           _Z15softmax0_kernelPKfPfii,@function
        .size           _Z15softmax0_kernelPKfPfii,(.L_x_22 - _Z15softmax0_kernelPKfPfii)
        .other          _Z15softmax0_kernelPKfPfii,@"STO_CUDA_ENTRY STV_DEFAULT"
_Z15softmax0_kernelPKfPfii:
.text._Z15softmax0_kernelPKfPfii:
[----:B------:R-:W-:Y:S08]  /*0000*/  LDC R1, c[0x0][0x37c] ;  /* 0x0000df00ff017b82 */ /* 0x000ff00000000800 */
[----:B------:R-:W0:Y:S01]  /*0010*/  LDC R0, c[0x0][0x360] ;  /* 0x0000d800ff007b82 */ /* 0x000e220000000800 */
[----:B------:R-:W1:Y:S01]  /*0020*/  LDCU UR5, c[0x0][0x394] ;  /* 0x00007280ff0577ac */ /* 0x000e620008000800 */
[----:B------:R-:W-:Y:S01]  /*0030*/  HFMA2 R2, -RZ, RZ, 0, 0 ;  /* 0x00000000ff027431 */ /* 0x000fe200000001ff */
[----:B------:R-:W-:Y:S01]  /*0040*/  MOV R26, 0xe0ad78ec ;  /* 0xe0ad78ec001a7802 */ /* 0x000fe20000000f00 */
[----:B------:R-:W2:Y:S04]  /*0050*/  LDCU.64 UR6, c[0x0][0x380] ;  /* 0x00007000ff0677ac */ /* 0x000ea80008000a00 */
[----:B------:R-:W1:Y:S01]  /*0060*/  S2UR UR4, SR_CTAID.X ;  /* 0x00000000000479c3 */ /* 0x000e620000002500 */
[----:B------:R-:W3:Y:S01]  /*0070*/  LDCU.64 UR8, c[0x0][0x358] ;  /* 0x00006b00ff0877ac */ /* 0x000ee20008000a00 */
[----:B0-----:R-:W-:-:S04]  /*0080*/  SHF.L.U32 R20, R0, 0x2, RZ ;  /* 0x0000000200147819 */ /* 0x001fc800000006ff */
[----:B------:R-:W0:Y:S01]  /*0090*/  I2F.U32.RP R4, R20 ;  /* 0x0000001400047306 */ /* 0x000e220000209000 */
[----:B------:R-:W-:Y:S02]  /*00a0*/  IADD3 R7, PT, PT, RZ, -R20, RZ ;  /* 0x80000014ff077210 */ /* 0x000fe40007ffe0ff */
[----:B------:R-:W-:Y:S01]  /*00b0*/  ISETP.NE.U32.AND P0, PT, R20, RZ, PT ;  /* 0x000000ff1400720c */ /* 0x000fe20003f05070 */
[----:B-1----:R-:W-:-:S04]  /*00c0*/  UIMAD UR4, UR4, UR5, URZ ;  /* 0x00000005040472a4 */ /* 0x002fc8000f8e02ff */
[----:B0-----:R-:W0:Y:S02]  /*00d0*/  MUFU.RCP R4, R4 ;  /* 0x0000000400047308 */ /* 0x001e240000001000 */
[----:B0-----:R-:W-:-:S06]  /*00e0*/  IADD3 R5, PT, PT, R4, 0xffffffe, RZ ;  /* 0x0ffffffe04057810 */ /* 0x001fcc0007ffe0ff */
[----:B------:R-:W0:Y:S02]  /*00f0*/  F2I.FTZ.U32.TRUNC.NTZ R3, R5 ;  /* 0x0000000500037305 */ /* 0x000e24000021f000 */
[----:B0-----:R-:W-:-:S04]  /*0100*/  IMAD R7, R7, R3, RZ ;  /* 0x0000000307077224 */ /* 0x001fc800078e02ff */
[----:B------:R-:W-:Y:S02]  /*0110*/  IMAD.HI.U32 R3, R3, R7, R2 ;  /* 0x0000000703037227 */ /* 0x000fe400078e0002 */
[----:B------:R-:W0:Y:S04]  /*0120*/  S2R R2, SR_TID.X ;  /* 0x0000000000027919 */ /* 0x000e280000002100 */
[----:B------:R-:W-:-:S05]  /*0130*/  IMAD.HI.U32 R3, R3, UR5, RZ ;  /* 0x0000000503037c27 */ /* 0x000fca000f8e00ff */
[----:B------:R-:W-:-:S05]  /*0140*/  IADD3 R7, PT, PT, -R3, RZ, RZ ;  /* 0x000000ff03077210 */ /* 0x000fca0007ffe1ff */
[----:B------:R-:W-:-:S05]  /*0150*/  IMAD R5, R20, R7, UR5 ;  /* 0x0000000514057e24 */ /* 0x000fca000f8e0207 */
[----:B------:R-:W-:-:S13]  /*0160*/  ISETP.GE.U32.AND P2, PT, R5, R20, PT ;  /* 0x000000140500720c */ /* 0x000fda0003f46070 */
[----:B------:R-:W-:Y:S02]  /*0170*/  @P2 IADD3 R5, PT, PT, -R20, R5, RZ ;  /* 0x0000000514052210 */ /* 0x000fe40007ffe1ff */
[----:B------:R-:W-:Y:S02]  /*0180*/  @P2 IADD3 R3, PT, PT, R3, 0x1, RZ ;  /* 0x0000000103032810 */ /* 0x000fe40007ffe0ff */
[----:B0-----:R-:W-:Y:S02]  /*0190*/  LEA R23, P3, R2, UR4, 0x2 ;  /* 0x0000000402177c11 */ /* 0x001fe4000f8610ff */
[----:B------:R-:W-:Y:S02]  /*01a0*/  ISETP.GT.U32.AND P2, PT, R20, UR5, PT ;  /* 0x0000000514007c0c */ /* 0x000fe4000bf44070 */
[----:B------:R-:W-:Y:S02]  /*01b0*/  ISETP.GE.U32.AND P1, PT, R5, R20, PT ;  /* 0x000000140500720c */ /* 0x000fe40003f26070 */
[----:B------:R-:W-:-:S02]  /*01c0*/  IADD3.X R4, PT, PT, RZ, RZ, RZ, P3, !PT ;  /* 0x000000ffff047210 */ /* 0x000fc40001ffe4ff */
[C---:B------:R-:W-:Y:S02]  /*01d0*/  SHF.L.U32 R24, R23.reuse, 0x2, RZ ;  /* 0x0000000217187819 */ /* 0x040fe400000006ff */
[----:B------:R-:W-:Y:S02]  /*01e0*/  SHF.L.U64.HI R23, R23, 0x2, R4 ;  /* 0x0000000217177819 */ /* 0x000fe40000010204 */
[----:B--2---:R-:W-:-:S04]  /*01f0*/  IADD3 R22, P3, PT, R24, UR6, RZ ;  /* 0x0000000618167c10 */ /* 0x004fc8000ff7e0ff */
[----:B------:R-:W-:Y:S02]  /*0200*/  IADD3.X R21, PT, PT, R23, UR7, RZ, P3, !PT ;  /* 0x0000000717157c10 */ /* 0x000fe40009ffe4ff */
[----:B------:R-:W-:Y:S02]  /*0210*/  @P1 IADD3 R3, PT, PT, R3, 0x1, RZ ;  /* 0x0000000103031810 */ /* 0x000fe40007ffe0ff */
[----:B------:R-:W-:Y:S01]  /*0220*/  @!P0 LOP3.LUT R3, RZ, R20, RZ, 0x33, !PT ;  /* 0x00000014ff038212 */ /* 0x000fe200078e33ff */
[----:B---3--:R-:W-:Y:S06]  /*0230*/  @P2 BRA `(.L_x_0) ;  /* 0x0000000800582947 */ /* 0x008fec0003800000 */
[C---:B------:R-:W-:Y:S02]  /*0240*/  ISETP.GE.U32.AND P0, PT, R3.reuse, 0x10, PT ;  /* 0x000000100300780c */ /* 0x040fe40003f06070 */
[----:B------:R-:W-:Y:S02]  /*0250*/  VIMNMX.U32 R25, PT, PT, R3, 0x1, !PT ;  /* 0x0000000103197848 */ /* 0x000fe40007fe0000 */
[----:B------:R-:W-:Y:S02]  /*0260*/  MOV R26, 0xe0ad78ec ;  /* 0xe0ad78ec001a7802 */ /* 0x000fe40000000f00 */
[----:B------:R-:W-:Y:S02]  /*0270*/  LOP3.LUT R17, R25, 0xf, RZ, 0xc0, !PT ;  /* 0x0000000f19117812 */ /* 0x000fe400078ec0ff */
[----:B------:R-:W-:Y:S02]  /*0280*/  MOV R28, R22 ;  /* 0x00000016001c7202 */ /* 0x000fe40000000f00 */
[----:B------:R-:W-:-:S03]  /*0290*/  MOV R29, R21 ;  /* 0x00000015001d7202 */ /* 0x000fc60000000f00 */
[----:B------:R-:W-:Y:S05]  /*02a0*/  @!P0 BRA `(.L_x_1) ;  /* 0x00000004002c8947 */ /* 0x000fea0003800000 */
[----:B------:R-:W-:Y:S01]  /*02b0*/  LOP3.LUT R16, R25, 0xfffffff0, RZ, 0xc0, !PT ;  /* 0xfffffff019107812 */ /* 0x000fe200078ec0ff */
[----:B------:R-:W-:Y:S01]  /*02c0*/  HFMA2 R26, -RZ, RZ, -598.5, 40320 ;  /* 0xe0ad78ecff1a7431 */ /* 0x000fe200000001ff */
[----:B------:R-:W-:Y:S02]  /*02d0*/  MOV R4, R22 ;  /* 0x0000001600047202 */ /* 0x000fe40000000f00 */
[----:B------:R-:W-:Y:S02]  /*02e0*/  MOV R5, R21 ;  /* 0x0000001500057202 */ /* 0x000fe40000000f00 */
[----:B------:R-:W-:-:S07]  /*02f0*/  IADD3 R16, PT, PT, -R16, RZ, RZ ;  /* 0x000000ff10107210 */ /* 0x000fce0007ffe1ff */
.L_x_2:
[----:B------:R-:W-:Y:S02]  /*0300*/  MOV R18, R4 ;  /* 0x0000000400127202 */ /* 0x000fe40000000f00 */
[----:B------:R-:W-:-:S05]  /*0310*/  MOV R19, R5 ;  /* 0x0000000500137202 */ /* 0x000fca0000000f00 */
[----:B------:R-:W2:Y:S01]  /*0320*/  LDG.E.128 R12, desc[UR8][R18.64] ;  /* 0x00000008120c7981 */ /* 0x000ea2000c1e1d00 */
[----:B------:R-:W-:-:S05]  /*0330*/  IMAD.WIDE.U32 R28, R0, 0x10, R18 ;  /* 0x00000010001c7825 */ /* 0x000fca00078e0012 */
[----:B------:R0:W3:Y:S02]  /*0340*/  LDG.E.128 R8, desc[UR8][R28.64] ;  /* 0x000000081c087981 */ /* 0x0000e4000c1e1d00 */
[----:B0-----:R-:W-:-:S05]  /*0350*/  IMAD.WIDE.U32 R28, R0, 0x10, R28 ;  /* 0x00000010001c7825 */ /* 0x001fca00078e001c */
[----:B------:R0:W4:Y:S01]  /*0360*/  LDG.E.128 R4, desc[UR8][R28.64] ;  /* 0x000000081c047981 */ /* 0x000122000c1e1d00 */
[----:B--2---:R-:W-:Y:S01]  /*0370*/  FMNMX3 R12, R26, R12, R13, !PT ;  /* 0x0000000c1a0c7276 */ /* 0x004fe2000780000d */
[----:B------:R-:W-:-:S03]  /*0380*/  IMAD.WIDE.U32 R26, R0, 0x10, R28 ;  /* 0x00000010001a7825 */ /* 0x000fc600078e001c */
[----:B0-----:R-:W-:Y:S02]  /*0390*/  FMNMX3 R28, R12, R14, R15, !PT ;  /* 0x0000000e0c1c7276 */ /* 0x001fe4000780000f */
[----:B------:R0:W2:Y:S02]  /*03a0*/  LDG.E.128 R12, desc[UR8][R26.64] ;  /* 0x000000081a0c7981 */ /* 0x0000a4000c1e1d00 */
[----:B---3--:R-:W-:-:S04]  /*03b0*/  FMNMX3 R8, R28, R8, R9, !PT ;  /* 0x000000081c087276 */ /* 0x008fc80007800009 */
[----:B------:R-:W-:Y:S01]  /*03c0*/  FMNMX3 R8, R8, R10, R11, !PT ;  /* 0x0000000a08087276 */ /* 0x000fe2000780000b */
[----:B0-----:R-:W-:-:S03]  /*03d0*/  IMAD.WIDE.U32 R26, R0, 0x10, R26 ;  /* 0x00000010001a7825 */ /* 0x001fc600078e001a */
[----:B----4-:R-:W-:Y:S02]  /*03e0*/  FMNMX3 R4, R8, R4, R5, !PT ;  /* 0x0000000408047276 */ /* 0x010fe40007800005 */
[----:B------:R0:W3:Y:S02]  /*03f0*/  LDG.E.128 R8, desc[UR8][R26.64] ;  /* 0x000000081a087981 */ /* 0x0000e4000c1e1d00 */
[----:B------:R-:W-:Y:S01]  /*0400*/  FMNMX3 R4, R4, R6, R7, !PT ;  /* 0x0000000604047276 */ /* 0x000fe20007800007 */
[----:B0-----:R-:W-:-:S04]  /*0410*/  IMAD.WIDE.U32 R26, R0, 0x10, R26 ;  /* 0x00000010001a7825 */ /* 0x001fc800078e001a */
[----:B------:R-:W-:Y:S01]  /*0420*/  IMAD.WIDE.U32 R28, R0, 0x10, R26 ;  /* 0x00000010001c7825 */ /* 0x000fe200078e001a */
[----:B--2---:R-:W-:Y:S02]  /*0430*/  FMNMX3 R12, R4, R12, R13, !PT ;  /* 0x0000000c040c7276 */ /* 0x004fe4000780000d */
[----:B------:R0:W2:Y:S02]  /*0440*/  LDG.E.128 R4, desc[UR8][R26.64] ;  /* 0x000000081a047981 */ /* 0x0000a4000c1e1d00 */
[----:B0-----:R-:W-:Y:S02]  /*0450*/  FMNMX3 R26, R12, R14, R15, !PT ;  /* 0x0000000e0c1a7276 */ /* 0x001fe4000780000f */
[----:B------:R0:W4:Y:S02]  /*0460*/  LDG.E.128 R12, desc[UR8][R28.64] ;  /* 0x000000081c0c7981 */ /* 0x000124000c1e1d00 */
[----:B---3--:R-:W-:-:S04]  /*0470*/  FMNMX3 R8, R26, R8, R9, !PT ;  /* 0x000000081a087276 */ /* 0x008fc80007800009 */
[----:B------:R-:W-:Y:S01]  /*0480*/  FMNMX3 R8, R8, R10, R11, !PT ;  /* 0x0000000a08087276 */ /* 0x000fe2000780000b */
[----:B0-----:R-:W-:-:S04]  /*0490*/  IMAD.WIDE.U32 R28, R0, 0x10, R28 ;  /* 0x00000010001c7825 */ /* 0x001fc800078e001c */
[----:B------:R-:W-:Y:S01]  /*04a0*/  IMAD.WIDE.U32 R26, R0, 0x10, R28 ;  /* 0x00000010001a7825 */ /* 0x000fe200078e001c */
[----:B--2---:R-:W-:Y:S02]  /*04b0*/  FMNMX3 R4, R8, R4, R5, !PT ;  /* 0x0000000408047276 */ /* 0x004fe40007800005 */
[----:B------:R0:W2:Y:S02]  /*04c0*/  LDG.E.128 R8, desc[UR8][R28.64] ;  /* 0x000000081c087981 */ /* 0x0000a4000c1e1d00 */
[----:B------:R-:W-:-:S04]  /*04d0*/  FMNMX3 R4, R4, R6, R7, !PT ;  /* 0x0000000604047276 */ /* 0x000fc80007800007 */
[----:B----4-:R-:W-:Y:S02]  /*04e0*/  FMNMX3 R12, R4, R12, R13, !PT ;  /* 0x0000000c040c7276 */ /* 0x010fe4000780000d */
[----:B------:R1:W3:Y:S02]  /*04f0*/  LDG.E.128 R4, desc[UR8][R26.64] ;  /* 0x000000081a047981 */ /* 0x0002e4000c1e1d00 */
[----:B0-----:R-:W-:Y:S01]  /*0500*/  FMNMX3 R28, R12, R14, R15, !PT ;  /* 0x0000000e0c1c7276 */ /* 0x001fe2000780000f */
[----:B-1----:R-:W-:-:S05]  /*0510*/  IMAD.WIDE.U32 R26, R0, 0x10, R26 ;  /* 0x00000010001a7825 */ /* 0x002fca00078e001a */
[----:B------:R0:W4:Y:S02]  /*0520*/  LDG.E.128 R12, desc[UR8][R26.64] ;  /* 0x000000081a0c7981 */ /* 0x000124000c1e1d00 */
[----:B0-----:R-:W-:Y:S01]  /*0530*/  IMAD.WIDE.U32 R26, R0, 0x10, R26 ;  /* 0x00000010001a7825 */ /* 0x001fe200078e001a */
[----:B--2---:R-:W-:-:S04]  /*0540*/  FMNMX3 R8, R28, R8, R9, !PT ;  /* 0x000000081c087276 */ /* 0x004fc80007800009 */
[----:B------:R-:W-:Y:S01]  /*0550*/  FMNMX3 R8, R8, R10, R11, !PT ;  /* 0x0000000a08087276 */ /* 0x000fe2000780000b */
[----:B------:R-:W-:-:S03]  /*0560*/  IMAD.WIDE.U32 R28, R0, 0x10, R26 ;  /* 0x00000010001c7825 */ /* 0x000fc600078e001a */
[----:B---3--:R-:W-:Y:S02]  /*0570*/  FMNMX3 R4, R8, R4, R5, !PT ;  /* 0x0000000408047276 */ /* 0x008fe40007800005 */
        /* <DEDUP_REMOVED lines=18> */
[----:B------:R-:W4:Y:S01]  /*06a0*/  LDG.E.128 R12, desc[UR8][R26.64] ;  /* 0x000000081a0c7981 */ /* 0x000f22000c1e1d00 */
[----:B------:R-:W-:-:S04]  /*06b0*/  IADD3 R16, PT, PT, R16, 0x10, RZ ;  /* 0x0000001010107810 */ /* 0x000fc80007ffe0ff */
[----:B------:R-:W-:Y:S02]  /*06c0*/  ISETP.NE.AND P0, PT, R16, RZ, PT ;  /* 0x000000ff1000720c */ /* 0x000fe40003f05270 */
[----:B--2---:R-:W-:-:S04]  /*06d0*/  FMNMX3 R8, R28, R8, R9, !PT ;  /* 0x000000081c087276 */ /* 0x004fc80007800009 */
[----:B------:R-:W-:-:S04]  /*06e0*/  FMNMX3 R8, R8, R10, R11, !PT ;  /* 0x0000000a08087276 */ /* 0x000fc8000780000b */
[----:B---3--:R-:W-:-:S04]  /*06f0*/  FMNMX3 R4, R8, R4, R5, !PT ;  /* 0x0000000408047276 */ /* 0x008fc80007800005 */
[----:B------:R-:W-:Y:S01]  /*0700*/  FMNMX3 R6, R4, R6, R7, !PT ;  /* 0x0000000604067276 */ /* 0x000fe20007800007 */
[----:B------:R-:W-:-:S03]  /*0710*/  IMAD.WIDE.U32 R4, R0, 0x10, R26 ;  /* 0x0000001000047825 */ /* 0x000fc600078e001a */
[----:B----4-:R-:W-:-:S04]  /*0720*/  FMNMX3 R6, R6, R12, R13, !PT ;  /* 0x0000000c06067276 */ /* 0x010fc8000780000d */
[----:B------:R-:W-:Y:S01]  /*0730*/  FMNMX3 R26, R6, R14, R15, !PT ;  /* 0x0000000e061a7276 */ /* 0x000fe2000780000f */
[----:B------:R-:W-:Y:S06]  /*0740*/  @P0 BRA `(.L_x_2) ;  /* 0xfffffff800ec0947 */ /* 0x000fec000383ffff */
[----:B------:R-:W-:-:S07]  /*0750*/  IMAD.WIDE.U32 R28, R0, 0x100, R18 ;  /* 0x00000100001c7825 */ /* 0x000fce00078e0012 */
.L_x_1:
[----:B------:R-:W-:-:S13]  /*0760*/  ISETP.NE.AND P0, PT, R17, RZ, PT ;  /* 0x000000ff1100720c */ /* 0x000fda0003f05270 */
[----:B------:R-:W-:Y:S05]  /*0770*/  @!P0 BRA `(.L_x_0) ;  /* 0x0000000400088947 */ /* 0x000fea0003800000 */
[----:B------:R-:W-:Y:S02]  /*0780*/  ISETP.GE.U32.AND P0, PT, R17, 0x8, PT ;  /* 0x000000081100780c */ /* 0x000fe40003f06070 */
[----:B------:R-:W-:-:S04]  /*0790*/  LOP3.LUT R27, R25, 0x7, RZ, 0xc0, !PT ;  /* 0x00000007191b7812 */ /* 0x000fc800078ec0ff */
[----:B------:R-:W-:-:S07]  /*07a0*/  ISETP.NE.AND P1, PT, R27, RZ, PT ;  /* 0x000000ff1b00720c */ /* 0x000fce0003f25270 */
[----:B------:R-:W-:Y:S06]  /*07b0*/  @!P0 BRA `(.L_x_3) ;  /* 0x0000000000808947 */ /* 0x000fec0003800000 */
[----:B------:R0:W2:Y:S01]  /*07c0*/  LDG.E.128 R12, desc[UR8][R28.64] ;  /* 0x000000081c0c7981 */ /* 0x0000a2000c1e1d00 */
[----:B------:R-:W-:-:S05]  /*07d0*/  IMAD.WIDE.U32 R4, R20, 0x4, R28 ;  /* 0x0000000414047825 */ /* 0x000fca00078e001c */
[----:B------:R-:W3:Y:S01]  /*07e0*/  LDG.E.128 R16, desc[UR8][R4.64] ;  /* 0x0000000804107981 */ /* 0x000ee2000c1e1d00 */
[----:B0-----:R-:W-:-:S05]  /*07f0*/  IMAD.WIDE.U32 R28, R20, 0x4, R4 ;  /* 0x00000004141c7825 */ /* 0x001fca00078e0004 */
[----:B------:R0:W4:Y:S02]  /*0800*/  LDG.E.128 R8, desc[UR8][R28.64] ;  /* 0x000000081c087981 */ /* 0x000124000c1e1d00 */
[----:B0-----:R-:W-:-:S05]  /*0810*/  IMAD.WIDE.U32 R28, R20, 0x4, R28 ;  /* 0x00000004141c7825 */ /* 0x001fca00078e001c */
[----:B------:R-:W5:Y:S01]  /*0820*/  LDG.E.128 R4, desc[UR8][R28.64] ;  /* 0x000000081c047981 */ /* 0x000f62000c1e1d00 */
[----:B--2---:R-:W-:-:S04]  /*0830*/  FMNMX3 R12, R26, R12, R13, !PT ;  /* 0x0000000c1a0c7276 */ /* 0x004fc8000780000d */
[----:B------:R-:W-:-:S04]  /*0840*/  FMNMX3 R12, R12, R14, R15, !PT ;  /* 0x0000000e0c0c7276 */ /* 0x000fc8000780000f */
[----:B---3--:R-:W-:Y:S01]  /*0850*/  FMNMX3 R12, R12, R16, R17, !PT ;  /* 0x000000100c0c7276 */ /* 0x008fe20007800011 */
[----:B------:R-:W-:-:S03]  /*0860*/  IMAD.WIDE.U32 R16, R20, 0x4, R28 ;  /* 0x0000000414107825 */ /* 0x000fc600078e001c */
[----:B------:R-:W-:Y:S02]  /*0870*/  FMNMX3 R18, R12, R18, R19, !PT ;  /* 0x000000120c127276 */ /* 0x000fe40007800013 */
[----:B------:R0:W2:Y:S02]  /*0880*/  LDG.E.128 R12, desc[UR8][R16.64] ;  /* 0x00000008100c7981 */ /* 0x0000a4000c1e1d00 */
[----:B----4-:R-:W-:-:S04]  /*0890*/  FMNMX3 R8, R18, R8, R9, !PT ;  /* 0x0000000812087276 */ /* 0x010fc80007800009 */
[----:B------:R-:W-:Y:S01]  /*08a0*/  FMNMX3 R18, R8, R10, R11, !PT ;  /* 0x0000000a08127276 */ /* 0x000fe2000780000b */
[----:B0-----:R-:W-:-:S05]  /*08b0*/  IMAD.WIDE.U32 R16, R20, 0x4, R16 ;  /* 0x0000000414107825 */ /* 0x001fca00078e0010 */
[----:B------:R-:W3:Y:S01]  /*08c0*/  LDG.E.128 R8, desc[UR8][R16.64] ;  /* 0x0000000810087981 */ /* 0x000ee2000c1e1d00 */
[----:B-----5:R-:W-:Y:S01]  /*08d0*/  FMNMX3 R4, R18, R4, R5, !PT ;  /* 0x0000000412047276 */ /* 0x020fe20007800005 */
[----:B------:R-:W-:-:S03]  /*08e0*/  IMAD.WIDE.U32 R28, R20, 0x4, R16 ;  /* 0x00000004141c7825 */ /* 0x000fc600078e0010 */
[----:B------:R-:W-:Y:S02]  /*08f0*/  FMNMX3 R26, R4, R6, R7, !PT ;  /* 0x00000006041a7276 */ /* 0x000fe40007800007 */
[----:B------:R0:W4:Y:S02]  /*0900*/  LDG.E.128 R4, desc[UR8][R28.64] ;  /* 0x000000081c047981 */ /* 0x000124000c1e1d00 */
[----:B0-----:R-:W-:-:S05]  /*0910*/  IMAD.WIDE.U32 R28, R20, 0x4, R28 ;  /* 0x00000004141c7825 */ /* 0x001fca00078e001c */
[----:B------:R0:W5:Y:S02]  /*0920*/  LDG.E.128 R16, desc[UR8][R28.64] ;  /* 0x000000081c107981 */ /* 0x000164000c1e1d00 */
[----:B0-----:R-:W-:Y:S01]  /*0930*/  IMAD.WIDE.U32 R28, R20, 0x4, R28 ;  /* 0x00000004141c7825 */ /* 0x001fe200078e001c */
[----:B--2---:R-:W-:-:S04]  /*0940*/  FMNMX3 R12, R26, R12, R13, !PT ;  /* 0x0000000c1a0c7276 */ /* 0x004fc8000780000d */
[----:B------:R-:W-:-:S04]  /*0950*/  FMNMX3 R12, R12, R14, R15, !PT ;  /* 0x0000000e0c0c7276 */ /* 0x000fc8000780000f */
[----:B---3--:R-:W-:-:S04]  /*0960*/  FMNMX3 R8, R12, R8, R9, !PT ;  /* 0x000000080c087276 */ /* 0x008fc80007800009 */
[----:B------:R-:W-:-:S04]  /*0970*/  FMNMX3 R8, R8, R10, R11, !PT ;  /* 0x0000000a08087276 */ /* 0x000fc8000780000b */
[----:B----4-:R-:W-:-:S04]  /*0980*/  FMNMX3 R4, R8, R4, R5, !PT ;  /* 0x0000000408047276 */ /* 0x010fc80007800005 */
[----:B------:R-:W-:-:S04]  /*0990*/  FMNMX3 R4, R4, R6, R7, !PT ;  /* 0x0000000604047276 */ /* 0x000fc80007800007 */
[----:B-----5:R-:W-:-:S04]  /*09a0*/  FMNMX3 R4, R4, R16, R17, !PT ;  /* 0x0000001004047276 */ /* 0x020fc80007800011 */
[----:B------:R-:W-:-:S07]  /*09b0*/  FMNMX3 R26, R4, R18, R19, !PT ;  /* 0x00000012041a7276 */ /* 0x000fce0007800013 */
.L_x_3:
        /* <DEDUP_REMOVED lines=8> */
[----:B------:R-:W-:-:S04]  /*0a40*/  IMAD.WIDE.U32 R16, R20, 0x4, R12 ;  /* 0x0000000414107825 */ /* 0x000fc800078e000c */
[C---:B0-----:R-:W-:Y:S01]  /*0a50*/  IMAD.WIDE.U32 R28, R20.reuse, 0x4, R16 ;  /* 0x00000004141c7825 */ /* 0x041fe200078e0010 */
[----:B------:R-:W4:Y:S04]  /*0a60*/  LDG.E.128 R12, desc[UR8][R16.64] ;  /* 0x00000008100c7981 */ /* 0x000f28000c1e1d00 */
        /* <DEDUP_REMOVED lines=10> */
.L_x_4:
[----:B------:R-:W-:Y:S05]  /*0b10*/  @!P1 BRA `(.L_x_0) ;  /* 0x0000000000209947 */ /* 0x000fea0003800000 */
[----:B------:R-:W-:-:S07]  /*0b20*/  IADD3 R25, PT, PT, -R25, RZ, RZ ;  /* 0x000000ff19197210 */ /* 0x000fce0007ffe1ff */
.L_x_5:
[----:B------:R0:W2:Y:S01]  /*0b30*/  LDG.E.128 R4, desc[UR8][R28.64] ;  /* 0x000000081c047981 */ /* 0x0000a2000c1e1d00 */
[----:B------:R-:W-:-:S04]  /*0b40*/  IADD3 R25, PT, PT, R25, 0x1, RZ ;  /* 0x0000000119197810 */ /* 0x000fc80007ffe0ff */
[----:B------:R-:W-:Y:S01]  /*0b50*/  ISETP.NE.AND P0, PT, R25, RZ, PT ;  /* 0x000000ff1900720c */ /* 0x000fe20003f05270 */
[----:B0-----:R-:W-:Y:S01]  /*0b60*/  IMAD.WIDE.U32 R28, R0, 0x10, R28 ;  /* 0x00000010001c7825 */ /* 0x001fe200078e001c */
[----:B--2---:R-:W-:-:S04]  /*0b70*/  FMNMX3 R4, R26, R4, R5, !PT ;  /* 0x000000041a047276 */ /* 0x004fc80007800005 */
[----:B------:R-:W-:-:S07]  /*0b80*/  FMNMX3 R26, R4, R6, R7, !PT ;  /* 0x00000006041a7276 */ /* 0x000fce0007800007 */
[----:B------:R-:W-:Y:S05]  /*0b90*/  @P0 BRA `(.L_x_5) ;  /* 0xfffffffc00e40947 */ /* 0x000fea000383ffff */
.L_x_0:
[----:B------:R-:W0:Y:S01]  /*0ba0*/  S2UR UR6, SR_CgaCtaId ;  /* 0x00000000000679c3 */ /* 0x000e220000008800 */
[----:B------:R-:W-:Y:S01]  /*0bb0*/  UMOV UR5, 0x400 ;  /* 0x0000040000057882 */ /* 0x000fe20000000000 */
[----:B------:R-:W-:Y:S01]  /*0bc0*/  ISETP.GE.U32.AND P0, PT, R0, 0x8, PT ;  /* 0x000000080000780c */ /* 0x000fe20003f06070 */
[----:B0-----:R-:W-:-:S06]  /*0bd0*/  ULEA UR5, UR6, UR5, 0x18 ;  /* 0x0000000506057291 */ /* 0x001fcc000f8ec0ff */
[----:B------:R-:W-:-:S05]  /*0be0*/  LEA R13, R2, UR5, 0x2 ;  /* 0x00000005020d7c11 */ /* 0x000fca000f8e10ff */
[----:B------:R0:W-:Y:S01]  /*0bf0*/  STS [R13], R26 ;  /* 0x0000001a0d007388 */ /* 0x0001e20000000800 */
[----:B------:R-:W-:Y:S05]  /*0c00*/  @!P0 BRA `(.L_x_6) ;  /* 0x0000000000508947 */ /* 0x000fea0003800000 */
[----:B------:R-:W-:Y:S01]  /*0c10*/  IMAD R12, R2, 0xc, R13 ;  /* 0x0000000c020c7824 */ /* 0x000fe200078e020d */
[----:B------:R-:W-:-:S07]  /*0c20*/  MOV R4, R0 ;  /* 0x0000000000047202 */ /* 0x000fce0000000f00 */
.L_x_9:
[----:B------:R-:W-:Y:S01]  /*0c30*/  SHF.R.U32.HI R15, RZ, 0x3, R4 ;  /* 0x00000003ff0f7819 */ /* 0x000fe20000011604 */
[----:B------:R-:W-:Y:S01]  /*0c40*/  BAR.SYNC.DEFER_BLOCKING 0x0 ;  /* 0x0000000000007b1d */ /* 0x000fe20000010000 */
[----:B------:R-:W-:Y:S02]  /*0c50*/  ISETP.GT.U32.AND P1, PT, R4, 0x3f, PT ;  /* 0x0000003f0400780c */ /* 0x000fe40003f24070 */
[----:B------:R-:W-:-:S03]  /*0c60*/  ISETP.GE.U32.AND P0, PT, R2, R15, PT ;  /* 0x0000000f0200720c */ /* 0x000fc60003f06070 */
[----:B------:R-:W-:Y:S10]  /*0c70*/  BSSY.RECONVERGENT B0, `(.L_x_7) ;  /* 0x000000b000007945 */ /* 0x000ff40003800200 */
[----:B------:R-:W-:Y:S05]  /*0c80*/  @P0 BRA `(.L_x_8) ;  /* 0x0000000000240947 */ /* 0x000fea0003800000 */
[----:B------:R-:W-:Y:S01]  /*0c90*/  LEA R8, R15, R12, 0x4 ;  /* 0x0000000c0f087211 */ /* 0x000fe200078e20ff */
[----:B------:R-:W-:Y:S05]  /*0ca0*/  LDS.128 R4, [R12] ;  /* 0x000000000c047984 */ /* 0x000fea0000000c00 */
[----:B------:R-:W1:Y:S02]  /*0cb0*/  LDS.128 R8, [R8] ;  /* 0x0000000008087984 */ /* 0x000e640000000c00 */
[----:B-1----:R-:W-:Y:S02]  /*0cc0*/  FMNMX R5, R5, R9, !PT ;  /* 0x0000000905057209 */ /* 0x002fe40007800000 */
[----:B------:R-:W-:-:S02]  /*0cd0*/  FMNMX R7, R7, R11, !PT ;  /* 0x0000000b07077209 */ /* 0x000fc40007800000 */
[----:B------:R-:W-:Y:S02]  /*0ce0*/  FMNMX3 R4, R4, R8, R5, !PT ;  /* 0x0000000804047276 */ /* 0x000fe40007800005 */
[----:B------:R-:W-:-:S04]  /*0cf0*/  FMNMX3 R7, R6, R10, R7, !PT ;  /* 0x0000000a06077276 */ /* 0x000fc80007800007 */
[----:B------:R-:W-:-:S05]  /*0d00*/  FMNMX R4, R4, R7, !PT ;  /* 0x0000000704047209 */ /* 0x000fca0007800000 */
[----:B------:R1:W-:Y:S02]  /*0d10*/  STS [R13], R4 ;  /* 0x000000040d007388 */ /* 0x0003e40000000800 */
.L_x_8:
[----:B------:R-:W-:Y:S05]  /*0d20*/  BSYNC.RECONVERGENT B0 ;  /* 0x0000000000007941 */ /* 0x000fea0003800200 */
.L_x_7:
[----:B-1----:R-:W-:Y:S01]  /*0d30*/  MOV R4, R15 ;  /* 0x0000000f00047202 */ /* 0x002fe20000000f00 */
[----:B------:R-:W-:Y:S06]  /*0d40*/  @P1 BRA `(.L_x_9) ;  /* 0xfffffffc00b81947 */ /* 0x000fec000383ffff */
.L_x_6:
[----:B------:R-:W1:Y:S01]  /*0d50*/  S2UR UR6, SR_CgaCtaId ;  /* 0x00000000000679c3 */ /* 0x000e620000008800 */
[----:B------:R-:W-:Y:S01]  /*0d60*/  UMOV UR5, 0x400 ;  /* 0x0000040000057882 */ /* 0x000fe20000000000 */
[----:B------:R-:W2:Y:S01]  /*0d70*/  LDCU.64 UR10, c[0x0][0x388] ;  /* 0x00007100ff0a77ac */ /* 0x000ea20008000a00 */
[----:B------:R-:W-:Y:S01]  /*0d80*/  HFMA2 R17, -RZ, RZ, 0, 0 ;  /* 0x00000000ff117431 */ /* 0x000fe200000001ff */
[----:B--2---:R-:W-:Y:S01]  /*0d90*/  IADD3 R24, P0, PT, R24, UR10, RZ ;  /* 0x0000000a18187c10 */ /* 0x004fe2000ff1e0ff */
[----:B-1----:R-:W-:-:S03]  /*0da0*/  ULEA UR7, UR6, UR5, 0x18 ;  /* 0x0000000506077291 */ /* 0x002fc6000f8ec0ff */
[----:B------:R-:W-:-:S06]  /*0db0*/  IADD3.X R25, PT, PT, R23, UR11, RZ, P0, !PT ;  /* 0x0000000b17197c10 */ /* 0x000fcc00087fe4ff */
[----:B------:R-:W1:Y:S02]  /*0dc0*/  LDS R16, [UR7] ;  /* 0x00000007ff107984 */ /* 0x000e640008000800 */
[----:B------:R-:W2:Y:S01]  /*0dd0*/  LDCU UR7, c[0x0][0x394] ;  /* 0x00007280ff0777ac */ /* 0x000ea20008000800 */
[----:B------:R-:W-:Y:S01]  /*0de0*/  BAR.SYNC.DEFER_BLOCKING 0x0 ;  /* 0x0000000000007b1d */ /* 0x000fe20000010000 */
[----:B--2---:R-:W-:-:S13]  /*0df0*/  ISETP.GT.U32.AND P1, PT, R20, UR7, PT ;  /* 0x0000000714007c0c */ /* 0x004fda000bf24070 */
[----:B------:R-:W-:Y:S05]  /*0e00*/  @P1 BRA `(.L_x_10) ;  /* 0x0000000c001c1947 */ /* 0x000fea0003800000 */
[C---:B------:R-:W-:Y:S02]  /*0e10*/  ISETP.GE.U32.AND P0, PT, R3.reuse, 0x4, PT ;  /* 0x000000040300780c */ /* 0x040fe40003f06070 */
[----:B------:R-:W-:Y:S02]  /*0e20*/  VIMNMX.U32 R19, PT, PT, R3, 0x1, !PT ;  /* 0x0000000103137848 */ /* 0x000fe40007fe0000 */
[----:B------:R-:W-:Y:S02]  /*0e30*/  MOV R17, RZ ;  /* 0x000000ff00117202 */ /* 0x000fe40000000f00 */
[----:B0-----:R-:W-:Y:S02]  /*0e40*/  MOV R13, R24 ;  /* 0x00000018000d7202 */ /* 0x001fe40000000f00 */
[----:B------:R-:W-:Y:S02]  /*0e50*/  MOV R15, R25 ;  /* 0x00000019000f7202 */ /* 0x000fe40000000f00 */
[----:B------:R-:W-:-:S03]  /*0e60*/  LOP3.LUT R18, R19, 0x3, RZ, 0xc0, !PT ;  /* 0x0000000313127812 */ /* 0x000fc600078ec0ff */
[----:B------:R-:W-:Y:S05]  /*0e70*/  @!P0 BRA `(.L_x_11) ;  /* 0x0000000800588947 */ /* 0x000fea0003800000 */
[----:B------:R-:W-:Y:S01]  /*0e80*/  USHF.L.U32 UR7, UR4, 0x2, URZ ;  /* 0x0000000204077899 */ /* 0x000fe200080006ff */
[----:B------:R-:W-:Y:S01]  /*0e90*/  LOP3.LUT R19, R19, 0xfffffffc, RZ, 0xc0, !PT ;  /* 0xfffffffc13137812 */ /* 0x000fe200078ec0ff */
[----:B------:R-:W-:Y:S01]  /*0ea0*/  USHF.R.U32.HI UR4, URZ, 0x1e, UR4 ;  /* 0x0000001eff047899 */ /* 0x000fe20008011604 */
[----:B------:R-:W-:Y:S01]  /*0eb0*/  HFMA2 R17, -RZ, RZ, 0, 0 ;  /* 0x00000000ff117431 */ /* 0x000fe200000001ff */
[----:B------:R-:W0:Y:S01]  /*0ec0*/  LDCU.64 UR12, c[0x0][0x380] ;  /* 0x00007000ff0c77ac */ /* 0x000e220008000a00 */
[----:B------:R-:W-:Y:S02]  /*0ed0*/  IADD3 R19, PT, PT, -R19, RZ, RZ ;  /* 0x000000ff13137210 */ /* 0x000fe40007ffe1ff */
[----:B------:R-:W-:Y:S02]  /*0ee0*/  MOV R4, UR7 ;  /* 0x0000000700047c02 */ /* 0x000fe40008000f00 */
[----:B------:R-:W-:-:S03]  /*0ef0*/  MOV R5, UR4 ;  /* 0x0000000400057c02 */ /* 0x000fc60008000f00 */
[----:B------:R-:W-:-:S05]  /*0f00*/  IMAD.WIDE.U32 R22, R2, 0x10, R4 ;  /* 0x0000001002167825 */ /* 0x000fca00078e0004 */
[----:B------:R-:W-:-:S07]  /*0f10*/  MOV R21, R23 ;  /* 0x0000001700157202 */ /* 0x000fce0000000f00 */
.L_x_12:
[----:B0-----:R-:W-:-:S04]  /*0f20*/  IADD3 R12, P0, PT, R22, UR12, RZ ;  /* 0x0000000c160c7c10 */ /* 0x001fc8000ff1e0ff */
[----:B------:R-:W-:-:S05]  /*0f30*/  IADD3.X R13, PT, PT, R21, UR13, RZ, P0, !PT ;  /* 0x0000000d150d7c10 */ /* 0x000fca00087fe4ff */
[----:B--2---:R0:W1:Y:S01]  /*0f40*/  LDG.E.128 R4, desc[UR8][R12.64] ;  /* 0x000000080c047981 */ /* 0x004062000c1e1d00 */
[----:B------:R-:W-:-:S04]  /*0f50*/  IADD3 R28, P4, PT, R22, UR10, RZ ;  /* 0x0000000a161c7c10 */ /* 0x000fc8000ff9e0ff */
[----:B------:R-:W-:Y:S01]  /*0f60*/  IADD3.X R29, PT, PT, R21, UR11, RZ, P4, !PT ;  /* 0x0000000b151d7c10 */ /* 0x000fe2000a7fe4ff */
[----:B0-----:R-:W-:-:S04]  /*0f70*/  IMAD.WIDE.U32 R12, R0, 0x10, R12 ;  /* 0x00000010000c7825 */ /* 0x001fc800078e000c */
[C---:B-1----:R-:W-:Y:S01]  /*0f80*/  FADD R4, -R16.reuse, R4 ;  /* 0x0000000410047221 */ /* 0x042fe20000000100 */
[C---:B------:R-:W-:Y:S01]  /*0f90*/  FADD R5, -R16.reuse, R5 ;  /* 0x0000000510057221 */ /* 0x040fe20000000100 */
[C---:B------:R-:W-:Y:S01]  /*0fa0*/  FADD R6, -R16.reuse, R6 ;  /* 0x0000000610067221 */ /* 0x040fe20000000100 */
[----:B------:R-:W-:Y:S01]  /*0fb0*/  FADD R7, -R16, R7 ;  /* 0x0000000710077221 */ /* 0x000fe20000000100 */
[----:B------:R-:W-:Y:S01]  /*0fc0*/  FMUL R8, R4, 1.4426950216293334961 ;  /* 0x3fb8aa3b04087820 */ /* 0x000fe20000400000 */
[----:B------:R-:W-:Y:S01]  /*0fd0*/  FMUL R9, R5, 1.4426950216293334961 ;  /* 0x3fb8aa3b05097820 */ /* 0x000fe20000400000 */
[----:B------:R-:W-:Y:S01]  /*0fe0*/  FMUL R10, R6, 1.4426950216293334961 ;  /* 0x3fb8aa3b060a7820 */ /* 0x000fe20000400000 */
[----:B------:R-:W-:Y:S02]  /*0ff0*/  FMUL R14, R7, 1.4426950216293334961 ;  /* 0x3fb8aa3b070e7820 */ /* 0x000fe40000400000 */
[----:B------:R-:W-:Y:S02]  /*1000*/  FSETP.GEU.AND P0, PT, R8, -126, PT ;  /* 0xc2fc00000800780b */ /* 0x000fe40003f0e000 */
[----:B------:R-:W-:-:S02]  /*1010*/  FSETP.GEU.AND P1, PT, R9, -126, PT ;  /* 0xc2fc00000900780b */ /* 0x000fc40003f2e000 */
[----:B------:R-:W-:Y:S02]  /*1020*/  FSETP.GEU.AND P2, PT, R10, -126, PT ;  /* 0xc2fc00000a00780b */ /* 0x000fe40003f4e000 */
[----:B------:R-:W-:-:S07]  /*1030*/  FSETP.GEU.AND P3, PT, R14, -126, PT ;  /* 0xc2fc00000e00780b */ /* 0x000fce0003f6e000 */
[----:B------:R-:W-:Y:S02]  /*1040*/  @!P0 FMUL R8, R8, 0.5 ;  /* 0x3f00000008088820 */ /* 0x000fe40000400000 */
[----:B------:R-:W-:Y:S02]  /*1050*/  @!P1 FMUL R9, R9, 0.5 ;  /* 0x3f00000009099820 */ /* 0x000fe40000400000 */
[----:B------:R-:W-:Y:S01]  /*1060*/  @!P2 FMUL R10, R10, 0.5 ;  /* 0x3f0000000a0aa820 */ /* 0x000fe20000400000 */
[----:B------:R-:W0:Y:S01]  /*1070*/  MUFU.EX2 R4, R8 ;  /* 0x0000000800047308 */ /* 0x000e220000000800 */
[----:B------:R-:W-:-:S07]  /*1080*/  @!P3 FMUL R14, R14, 0.5 ;  /* 0x3f0000000e0eb820 */ /* 0x000fce0000400000 */
[----:B------:R-:W1:Y:S08]  /*1090*/  MUFU.EX2 R5, R9 ;  /* 0x0000000900057308 */ /* 0x000e700000000800 */
[----:B------:R-:W2:Y:S01]  /*10a0*/  MUFU.EX2 R6, R10 ;  /* 0x0000000a00067308 */ /* 0x000ea20000000800 */
[----:B0-----:R-:W-:-:S07]  /*10b0*/  @!P0 FMUL R4, R4, R4 ;  /* 0x0000000404048220 */ /* 0x001fce0000400000 */
[----:B------:R-:W0:Y:S01]  /*10c0*/  MUFU.EX2 R7, R14 ;  /* 0x0000000e00077308 */ /* 0x000e220000000800 */
[----:B-1----:R-:W-:Y:S01]  /*10d0*/  @!P1 FMUL R5, R5, R5 ;  /* 0x0000000505059220 */ /* 0x002fe20000400000 */
[----:B--2---:R-:W-:Y:S01]  /*10e0*/  @!P2 FMUL R6, R6, R6 ;  /* 0x000000060606a220 */ /* 0x004fe20000400000 */
[----:B0-----:R-:W-:-:S05]  /*10f0*/  @!P3 FMUL R7, R7, R7 ;  /* 0x000000070707b220 */ /* 0x001fca0000400000 */
[----:B------:R0:W-:Y:S04]  /*1100*/  STG.E.128 desc[UR8][R28.64], R4 ;  /* 0x000000041c007986 */ /* 0x0001e8000c101d08 */
[----:B------:R-:W2:Y:S01]  /*1110*/  LDG.E.128 R8, desc[UR8][R12.64] ;  /* 0x000000080c087981 */ /* 0x000ea2000c1e1d00 */
[----:B------:R-:W-:-:S04]  /*1120*/  FADD R15, R4, R5 ;  /* 0x00000005040f7221 */ /* 0x000fc80000000000 */
[----:B------:R-:W-:Y:S01]  /*1130*/  FADD R26, R6, R15 ;  /* 0x0000000f061a7221 */ /* 0x000fe20000000000 */
[----:B0-----:R-:W-:-:S04]  /*1140*/  IMAD.WIDE.U32 R28, R0, 0x10, R28 ;  /* 0x00000010001c7825 */ /* 0x001fc800078e001c */
[----:B------:R-:W-:-:S04]  /*1150*/  IMAD.WIDE.U32 R4, R0, 0x10, R12 ;  /* 0x0000001000047825 */ /* 0x000fc800078e000c */
[C---:B--2---:R-:W-:Y:S01]  /*1160*/  FADD R11, -R16.reuse, R11 ;  /* 0x0000000b100b7221 */ /* 0x044fe20000000100 */
        /* <DEDUP_REMOVED lines=13> */
[----:B------:R-:W-:Y:S02]  /*1240*/  @!P1 FMUL R23, R23, 0.5 ;  /* 0x3f00000017179820 */ /* 0x000fe40000400000 */
[----:B------:R-:W-:Y:S01]  /*1250*/  @!P2 FMUL R27, R27, 0.5 ;  /* 0x3f0000001b1ba820 */ /* 0x000fe20000400000 */
[----:B------:R-:W0:Y:S08]  /*1260*/  MUFU.EX2 R8, R14 ;  /* 0x0000000e00087308 */ /* 0x000e300000000800 */
        /* <DEDUP_REMOVED lines=8> */
[----:B------:R1:W2:Y:S01]  /*12f0*/  LDG.E.128 R12, desc[UR8][R4.64] ;  /* 0x00000008040c7981 */ /* 0x0002a2000c1e1d00 */
[----:B------:R-:W-:Y:S01]  /*1300*/  FADD R26, R7, R26 ;  /* 0x0000001a071a7221 */ /* 0x000fe20000000000 */
[----:B-1----:R-:W-:-:S04]  /*1310*/  IMAD.WIDE.U32 R4, R0, 0x10, R4 ;  /* 0x0000001000047825 */ /* 0x002fc800078e0004 */
[----:B0-----:R-:W-:-:S04]  /*1320*/  IMAD.WIDE.U32 R28, R0, 0x10, R28 ;  /* 0x00000010001c7825 */ /* 0x001fc800078e001c */
[----:B------:R-:W-:Y:S01]  /*1330*/  FADD R9, R8, R9 ;  /* 0x0000000908097221 */ /* 0x000fe20000000000 */
        /* <DEDUP_REMOVED lines=8> */
[----:B------:R-:W-:-:S02]  /*13c0*/  FSETP.GEU.AND P3, PT, R15, -126, PT ;  /* 0xc2fc00000f00780b */ /* 0x000fc40003f6e000 */
[----:B------:R-:W-:Y:S02]  /*13d0*/  FSETP.GEU.AND P0, PT, R6, -126, PT ;  /* 0xc2fc00000600780b */ /* 0x000fe40003f0e000 */
        /* <DEDUP_REMOVED lines=16> */
[----:B------:R-:W-:Y:S01]  /*14e0*/  IADD3 R19, PT, PT, R19, 0x4, RZ ;  /* 0x0000000413137810 */ /* 0x000fe20007ffe0ff */
[----:B------:R-:W-:Y:S01]  /*14f0*/  FADD R10, R10, R9 ;  /* 0x000000090a0a7221 */ /* 0x000fe20000000000 */
[----:B------:R-:W-:-:S03]  /*1500*/  FADD R26, R26, R17 ;  /* 0x000000111a1a7221 */ /* 0x000fc60000000000 */
[----:B------:R-:W-:-:S04]  /*1510*/  FADD R11, R11, R10 ;  /* 0x0000000a0b0b7221 */ /* 0x000fc80000000000 */
[----:B------:R-:W-:Y:S01]  /*1520*/  FADD R11, R26, R11 ;  /* 0x0000000b1a0b7221 */ /* 0x000fe20000000000 */
[----:B0-----:R-:W-:-:S04]  /*1530*/  IMAD.WIDE.U32 R28, R0, 0x10, R28 ;  /* 0x00000010001c7825 */ /* 0x001fc800078e001c */
[----:B------:R-:W-:-:S04]  /*1540*/  FADD R13, R12, R13 ;  /* 0x0000000d0c0d7221 */ /* 0x000fc80000000000 */
[----:B------:R-:W-:-:S04]  /*1550*/  FADD R14, R14, R13 ;  /* 0x0000000d0e0e7221 */ /* 0x000fc80000000000 */
[----:B------:R-:W-:-:S04]  /*1560*/  FADD R14, R15, R14 ;  /* 0x0000000e0f0e7221 */ /* 0x000fc80000000000 */
        /* <DEDUP_REMOVED lines=18> */
[----:B------:R1:W2:Y:S08]  /*1690*/  MUFU.EX2 R5, R23 ;  /* 0x0000001700057308 */ /* 0x0002b00000000800 */
[----:B------:R-:W3:Y:S01]  /*16a0*/  MUFU.EX2 R6, R27 ;  /* 0x0000001b00067308 */ /* 0x000ee20000000800 */
[----:B0-----:R-:W-:Y:S01]  /*16b0*/  @!P0 FMUL R4, R4, R4 ;  /* 0x0000000404048220 */ /* 0x001fe20000400000 */
[----:B------:R-:W-:-:S02]  /*16c0*/  ISETP.NE.AND P0, PT, R19, RZ, PT ;  /* 0x000000ff1300720c */ /* 0x000fc40003f05270 */
[----:B-1----:R-:W-:-:S04]  /*16d0*/  MOV R23, R21 ;  /* 0x0000001500177202 */ /* 0x002fc80000000f00 */
[----:B------:R-:W0:Y:S01]  /*16e0*/  MUFU.EX2 R7, R7 ;  /* 0x0000000700077308 */ /* 0x000e220000000800 */
[----:B--2---:R-:W-:Y:S01]  /*16f0*/  @!P1 FMUL R5, R5, R5 ;  /* 0x0000000505059220 */ /* 0x004fe20000400000 */
[----:B------:R-:W-:-:S04]  /*1700*/  IMAD.WIDE.U32 R22, R0, 0x40, R22 ;  /* 0x0000004000167825 */ /* 0x000fc800078e0016 */
[----:B------:R-:W-:Y:S01]  /*1710*/  FADD R9, R4, R5 ;  /* 0x0000000504097221 */ /* 0x000fe20000000000 */
[----:B------:R-:W-:Y:S01]  /*1720*/  MOV R21, R23 ;  /* 0x0000001700157202 */ /* 0x000fe20000000f00 */
[----:B---3--:R-:W-:-:S04]  /*1730*/  @!P2 FMUL R6, R6, R6 ;  /* 0x000000060606a220 */ /* 0x008fc80000400000 */
[----:B------:R-:W-:Y:S01]  /*1740*/  FADD R8, R6, R9 ;  /* 0x0000000906087221 */ /* 0x000fe20000000000 */
[----:B0-----:R-:W-:-:S04]  /*1750*/  @!P3 FMUL R7, R7, R7 ;  /* 0x000000070707b220 */ /* 0x001fc80000400000 */
[----:B------:R-:W-:Y:S01]  /*1760*/  FADD R8, R7, R8 ;  /* 0x0000000807087221 */ /* 0x000fe20000000000 */
[----:B------:R2:W-:Y:S03]  /*1770*/  STG.E.128 desc[UR8][R28.64], R4 ;  /* 0x000000041c007986 */ /* 0x0005e6000c101d08 */
[----:B------:R-:W-:Y:S01]  /*1780*/  FADD R17, R11, R8 ;  /* 0x000000080b117221 */ /* 0x000fe20000000000 */
[----:B------:R-:W-:Y:S06]  /*1790*/  @P0 BRA `(.L_x_12) ;  /* 0xfffffff400e00947 */ /* 0x000fec000383ffff */
[C---:B------:R-:W-:Y:S02]  /*17a0*/  IADD3 R13, P0, PT, R22.reuse, UR10, RZ ;  /* 0x0000000a160d7c10 */ /* 0x040fe4000ff1e0ff */
[----:B------:R-:W-:Y:S02]  /*17b0*/  IADD3 R22, P1, PT, R22, UR12, RZ ;  /* 0x0000000c16167c10 */ /* 0x000fe4000ff3e0ff */
[C---:B------:R-:W-:Y:S02]  /*17c0*/  IADD3.X R15, PT, PT, R21.reuse, UR11, RZ, P0, !PT ;  /* 0x0000000b150f7c10 */ /* 0x040fe400087fe4ff */
[----:B------:R-:W-:-:S09]  /*17d0*/  IADD3.X R21, PT, PT, R21, UR13, RZ, P1, !PT ;  /* 0x0000000d15157c10 */ /* 0x000fd20008ffe4ff */
.L_x_11:
[----:B------:R-:W-:-:S13]  /*17e0*/  ISETP.NE.AND P0, PT, R18, RZ, PT ;  /* 0x000000ff1200720c */ /* 0x000fda0003f05270 */
[----:B------:R-:W-:Y:S05]  /*17f0*/  @!P0 BRA `(.L_x_10) ;  /* 0x0000000000a08947 */ /* 0x000fea0003800000 */
[----:B------:R-:W-:Y:S02]  /*1800*/  IADD3 R18, PT, PT, -R18, RZ, RZ ;  /* 0x000000ff12127210 */ /* 0x000fe40007ffe1ff */
[----:B------:R-:W-:-:S07]  /*1810*/  CS2R R8, SRZ ;  /* 0x0000000000087805 */ /* 0x000fce000001ff00 */
.L_x_13:
[----:B--23--:R-:W-:-:S04]  /*1820*/  IADD3 R4, P0, PT, R22, R8, RZ ;  /* 0x0000000816047210 */ /* 0x00cfc80007f1e0ff */
[----:B------:R-:W-:-:S06]  /*1830*/  IADD3.X R5, PT, PT, R21, R9, RZ, P0, !PT ;  /* 0x0000000915057210 */ /* 0x000fcc00007fe4ff */
[----:B------:R-:W1:Y:S01]  /*1840*/  LDG.E.128 R4, desc[UR8][R4.64] ;  /* 0x0000000804047981 */ /* 0x000e62000c1e1d00 */
[----:B------:R-:W-:Y:S01]  /*1850*/  IADD3 R18, PT, PT, R18, 0x1, RZ ;  /* 0x0000000112127810 */ /* 0x000fe20007ffe0ff */
[C---:B-1----:R-:W-:Y:S01]  /*1860*/  FADD R10, -R16.reuse, R4 ;  /* 0x00000004100a7221 */ /* 0x042fe20000000100 */
[C---:B------:R-:W-:Y:S01]  /*1870*/  FADD R6, -R16.reuse, R6 ;  /* 0x0000000610067221 */ /* 0x040fe20000000100 */
[----:B------:R-:W-:Y:S02]  /*1880*/  FADD R7, -R16, R7 ;  /* 0x0000000710077221 */ /* 0x000fe40000000100 */
[----:B------:R-:W-:Y:S01]  /*1890*/  FMUL R12, R10, 1.4426950216293334961 ;  /* 0x3fb8aa3b0a0c7820 */ /* 0x000fe20000400000 */
[----:B------:R-:W-:Y:S01]  /*18a0*/  FADD R10, -R16, R5 ;  /* 0x00000005100a7221 */ /* 0x000fe20000000100 */
[----:B------:R-:W-:Y:S01]  /*18b0*/  FMUL R19, R6, 1.4426950216293334961 ;  /* 0x3fb8aa3b06137820 */ /* 0x000fe20000400000 */
[----:B------:R-:W-:Y:S02]  /*18c0*/  FMUL R23, R7, 1.4426950216293334961 ;  /* 0x3fb8aa3b07177820 */ /* 0x000fe40000400000 */
[----:B------:R-:W-:Y:S01]  /*18d0*/  FMUL R14, R10, 1.4426950216293334961 ;  /* 0x3fb8aa3b0a0e7820 */ /* 0x000fe20000400000 */
[----:B------:R-:W-:-:S02]  /*18e0*/  FSETP.GEU.AND P0, PT, R12, -126, PT ;  /* 0xc2fc00000c00780b */ /* 0x000fc40003f0e000 */
[----:B------:R-:W-:Y:S02]  /*18f0*/  FSETP.GEU.AND P2, PT, R19, -126, PT ;  /* 0xc2fc00001300780b */ /* 0x000fe40003f4e000 */
[----:B------:R-:W-:Y:S02]  /*1900*/  FSETP.GEU.AND P1, PT, R14, -126, PT ;  /* 0xc2fc00000e00780b */ /* 0x000fe40003f2e000 */
[----:B------:R-:W-:Y:S02]  /*1910*/  FSETP.GEU.AND P3, PT, R23, -126, PT ;  /* 0xc2fc00001700780b */ /* 0x000fe40003f6e000 */
[----:B------:R-:W-:-:S04]  /*1920*/  IADD3 R10, P4, PT, R13, R8, RZ ;  /* 0x000000080d0a7210 */ /* 0x000fc80007f9e0ff */
[----:B------:R-:W-:Y:S01]  /*1930*/  IADD3.X R11, PT, PT, R15, R9, RZ, P4, !PT ;  /* 0x000000090f0b7210 */ /* 0x000fe200027fe4ff */
[----:B------:R-:W-:Y:S01]  /*1940*/  @!P0 FMUL R12, R12, 0.5 ;  /* 0x3f0000000c0c8820 */ /* 0x000fe20000400000 */
[----:B------:R-:W-:-:S04]  /*1950*/  IMAD.WIDE.U32 R8, R0, 0x10, R8 ;  /* 0x0000001000087825 */ /* 0x000fc800078e0008 */
[----:B------:R-:W-:Y:S01]  /*1960*/  @!P2 FMUL R19, R19, 0.5 ;  /* 0x3f0000001313a820 */ /* 0x000fe20000400000 */
[----:B------:R-:W-:Y:S01]  /*1970*/  @!P1 FMUL R14, R14, 0.5 ;  /* 0x3f0000000e0e9820 */ /* 0x000fe20000400000 */
[----:B------:R-:W0:Y:S01]  /*1980*/  MUFU.EX2 R4, R12 ;  /* 0x0000000c00047308 */ /* 0x000e220000000800 */
[----:B------:R-:W-:-:S07]  /*1990*/  @!P3 FMUL R23, R23, 0.5 ;  /* 0x3f0000001717b820 */ /* 0x000fce0000400000 */
[----:B------:R-:W1:Y:S08]  /*19a0*/  MUFU.EX2 R5, R14 ;  /* 0x0000000e00057308 */ /* 0x000e700000000800 */
[----:B------:R-:W2:Y:S01]  /*19b0*/  MUFU.EX2 R6, R19 ;  /* 0x0000001300067308 */ /* 0x000ea20000000800 */
[----:B0-----:R-:W-:Y:S01]  /*19c0*/  @!P0 FMUL R4, R4, R4 ;  /* 0x0000000404048220 */ /* 0x001fe20000400000 */
[----:B------:R-:W-:-:S06]  /*19d0*/  ISETP.NE.AND P0, PT, R18, RZ, PT ;  /* 0x000000ff1200720c */ /* 0x000fcc0003f05270 */
[----:B------:R-:W0:Y:S01]  /*19e0*/  MUFU.EX2 R7, R23 ;  /* 0x0000001700077308 */ /* 0x000e220000000800 */
[----:B-1----:R-:W-:-:S04]  /*19f0*/  @!P1 FMUL R5, R5, R5 ;  /* 0x0000000505059220 */ /* 0x002fc80000400000 */
[----:B------:R-:W-:Y:S01]  /*1a00*/  FADD R27, R4, R5 ;  /* 0x00000005041b7221 */ /* 0x000fe20000000000 */
[----:B--2---:R-:W-:-:S04]  /*1a10*/  @!P2 FMUL R6, R6, R6 ;  /* 0x000000060606a220 */ /* 0x004fc80000400000 */
[----:B------:R-:W-:Y:S01]  /*1a20*/  FADD R12, R6, R27 ;  /* 0x0000001b060c7221 */ /* 0x000fe20000000000 */
[----:B0-----:R-:W-:-:S04]  /*1a30*/  @!P3 FMUL R7, R7, R7 ;  /* 0x000000070707b220 */ /* 0x001fc80000400000 */
[----:B------:R-:W-:Y:S01]  /*1a40*/  FADD R12, R7, R12 ;  /* 0x0000000c070c7221 */ /* 0x000fe20000000000 */
[----:B------:R3:W-:Y:S03]  /*1a50*/  STG.E.128 desc[UR8][R10.64], R4 ;  /* 0x000000040a007986 */ /* 0x0007e6000c101d08 */
[----:B------:R-:W-:Y:S01]  /*1a60*/  FADD R17, R12, R17 ;  /* 0x000000110c117221 */ /* 0x000fe20000000000 */
[----:B------:R-:W-:Y:S06]  /*1a70*/  @P0 BRA `(.L_x_13) ;  /* 0xfffffffc00680947 */ /* 0x000fec000383ffff */
.L_x_10:
[----:B------:R-:W-:Y:S01]  /*1a80*/  UIADD3 UR4, UPT, UPT, UR5, 0x100, URZ ;  /* 0x0000010005047890 */ /* 0x000fe2000fffe0ff */
[----:B------:R-:W-:-:S03]  /*1a90*/  ISETP.GE.U32.AND P0, PT, R0, 0x8, PT ;  /* 0x000000080000780c */ /* 0x000fc60003f06070 */
[----:B------:R-:W-:-:S06]  /*1aa0*/  ULEA UR4, UR6, UR4, 0x18 ;  /* 0x0000000406047291 */ /* 0x000fcc000f8ec0ff */
[----:B------:R-:W-:-:S05]  /*1ab0*/  LEA R12, R2, UR4, 0x2 ;  /* 0x00000004020c7c11 */ /* 0x000fca000f8e10ff */
[----:B------:R4:W-:Y:S01]  /*1ac0*/  STS [R12], R17 ;  /* 0x000000110c007388 */ /* 0x0009e20000000800 */
[----:B------:R-:W-:Y:S05]  /*1ad0*/  @!P0 BRA `(.L_x_14) ;  /* 0x0000000000588947 */ /* 0x000fea0003800000 */
[----:B0-----:R-:W-:Y:S01]  /*1ae0*/  IMAD R13, R2, 0xc, R12 ;  /* 0x0000000c020d7824 */ /* 0x001fe200078e020c */
[----:B--23--:R-:W-:-:S07]  /*1af0*/  MOV R4, R0 ;  /* 0x0000000000047202 */ /* 0x00cfce0000000f00 */
.L_x_17:
[----:B------:R-:W-:Y:S01]  /*1b00*/  SHF.R.U32.HI R14, RZ, 0x3, R4 ;  /* 0x00000003ff0e7819 */ /* 0x000fe20000011604 */
[----:B------:R-:W-:Y:S01]  /*1b10*/  BAR.SYNC.DEFER_BLOCKING 0x0 ;  /* 0x0000000000007b1d */ /* 0x000fe20000010000 */
[----:B------:R-:W-:Y:S02]  /*1b20*/  ISETP.GT.U32.AND P1, PT, R4, 0x3f, PT ;  /* 0x0000003f0400780c */ /* 0x000fe40003f24070 */
[----:B------:R-:W-:-:S03]  /*1b30*/  ISETP.GE.U32.AND P0, PT, R2, R14, PT ;  /* 0x0000000e0200720c */ /* 0x000fc60003f06070 */
[----:B------:R-:W-:Y:S10]  /*1b40*/  BSSY.RECONVERGENT B0, `(.L_x_15) ;  /* 0x000000d000007945 */ /* 0x000ff40003800200 */
[----:B0-----:R-:W-:Y:S05]  /*1b50*/  @P0 BRA `(.L_x_16) ;  /* 0x00000000002c0947 */ /* 0x001fea0003800000 */
[----:B------:R-:W-:Y:S01]  /*1b60*/  LEA R8, R14, R13, 0x4 ;  /* 0x0000000d0e087211 */ /* 0x000fe200078e20ff */
[----:B------:R-:W-:Y:S05]  /*1b70*/  LDS.128 R4, [R13] ;  /* 0x000000000d047984 */ /* 0x000fea0000000c00 */
[----:B------:R-:W0:Y:S02]  /*1b80*/  LDS.128 R8, [R8] ;  /* 0x0000000008087984 */ /* 0x000e240000000c00 */
[----:B0-----:R-:W-:Y:S01]  /*1b90*/  FADD R4, R4, R8 ;  /* 0x0000000804047221 */ /* 0x001fe20000000000 */
[----:B------:R-:W-:Y:S01]  /*1ba0*/  FADD R5, R5, R9 ;  /* 0x0000000905057221 */ /* 0x000fe20000000000 */
[----:B------:R-:W-:Y:S01]  /*1bb0*/  FADD R6, R6, R10 ;  /* 0x0000000a06067221 */ /* 0x000fe20000000000 */
[----:B------:R-:W-:-:S02]  /*1bc0*/  FADD R7, R7, R11 ;  /* 0x0000000b07077221 */ /* 0x000fc40000000000 */
[----:B------:R-:W-:-:S04]  /*1bd0*/  FADD R5, R4, R5 ;  /* 0x0000000504057221 */ /* 0x000fc80000000000 */
[----:B------:R-:W-:-:S04]  /*1be0*/  FADD R6, R6, R5 ;  /* 0x0000000506067221 */ /* 0x000fc80000000000 */
[----:B------:R-:W-:-:S05]  /*1bf0*/  FADD R7, R7, R6 ;  /* 0x0000000607077221 */ /* 0x000fca0000000000 */
[----:B------:R0:W-:Y:S02]  /*1c00*/  STS [R12], R7 ;  /* 0x000000070c007388 */ /* 0x0001e40000000800 */
.L_x_16:
[----:B------:R-:W-:Y:S05]  /*1c10*/  BSYNC.RECONVERGENT B0 ;  /* 0x0000000000007941 */ /* 0x000fea0003800200 */
.L_x_15:
[----:B------:R-:W-:Y:S01]  /*1c20*/  MOV R4, R14 ;  /* 0x0000000e00047202 */ /* 0x000fe20000000f00 */
[----:B------:R-:W-:Y:S06]  /*1c30*/  @P1 BRA `(.L_x_17) ;  /* 0xfffffffc00b01947 */ /* 0x000fec000383ffff */
.L_x_14:
[----:B------:R-:W5:Y:S01]  /*1c40*/  S2UR UR5, SR_CgaCtaId ;  /* 0x00000000000579c3 */ /* 0x000f620000008800 */
[----:B------:R-:W-:Y:S02]  /*1c50*/  UMOV UR4, 0x400 ;  /* 0x0000040000047882 */ /* 0x000fe40000000000 */
[----:B-----5:R-:W-:Y:S01]  /*1c60*/  ULEA UR4, UR5, UR4, 0x18 ;  /* 0x0000000405047291 */ /* 0x020fe2000f8ec0ff */
[----:B------:R-:W5:Y:S08]  /*1c70*/  LDCU UR5, c[0x0][0x394] ;  /* 0x00007280ff0577ac */ /* 0x000f700008000800 */
[----:B------:R-:W0:Y:S01]  /*1c80*/  LDS R2, [UR4+0x100] ;  /* 0x00010004ff027984 */ /* 0x000e220008000800 */
[----:B------:R-:W-:Y:S01]  /*1c90*/  BAR.SYNC.DEFER_BLOCKING 0x0 ;  /* 0x0000000000007b1d */ /* 0x000fe20000010000 */
[----:B-----5:R-:W-:-:S13]  /*1ca0*/  ISETP.GT.U32.AND P0, PT, R20, UR5, PT ;  /* 0x0000000514007c0c */ /* 0x020fda000bf04070 */
[----:B------:R-:W-:Y:S05]  /*1cb0*/  @P0 EXIT ;  /* 0x000000000000094d */ /* 0x000fea0003800000 */
[C---:B------:R-:W-:Y:S02]  /*1cc0*/  ISETP.GE.U32.AND P0, PT, R3.reuse, 0x4, PT ;  /* 0x000000040300780c */ /* 0x040fe40003f06070 */
[----:B--23--:R-:W-:-:S04]  /*1cd0*/  VIMNMX.U32 R6, PT, PT, R3, 0x1, !PT ;  /* 0x0000000103067848 */ /* 0x00cfc80007fe0000 */
[----:B------:R-:W-:-:S07]  /*1ce0*/  LOP3.LUT R3, R6, 0x3, RZ, 0xc0, !PT ;  /* 0x0000000306037812 */ /* 0x000fce00078ec0ff */
[----:B------:R-:W-:Y:S05]  /*1cf0*/  @!P0 BRA `(.L_x_18) ;  /* 0x0000000000e88947 */ /* 0x000fea0003800000 */
[C---:B0-----:R-:W-:Y:S01]  /*1d00*/  FMUL R5, R2.reuse, 16777216 ;  /* 0x4b80000002057820 */ /* 0x041fe20000400000 */
[----:B------:R-:W-:Y:S02]  /*1d10*/  FSETP.GEU.AND P0, PT, |R2|, 1.175494350822287508e-38, PT ;  /* 0x008000000200780b */ /* 0x000fe40003f0e200 */
[----:B------:R-:W-:Y:S02]  /*1d20*/  MOV R7, R25 ;  /* 0x0000001900077202 */ /* 0x000fe40000000f00 */
[----:B------:R-:W-:Y:S02]  /*1d30*/  FSEL R4, R5, R2, !P0 ;  /* 0x0000000205047208 */ /* 0x000fe40004000000 */
[----:B------:R-:W-:Y:S02]  /*1d40*/  LOP3.LUT R5, R6, 0xfffffffc, RZ, 0xc0, !PT ;  /* 0xfffffffc06057812 */ /* 0x000fe400078ec0ff */
[----:B------:R-:W-:Y:S02]  /*1d50*/  MOV R6, R24 ;  /* 0x0000001800067202 */ /* 0x000fe40000000f00 */
[----:B------:R-:W0:Y:S01]  /*1d60*/  MUFU.RCP R4, R4 ;  /* 0x0000000400047308 */ /* 0x000e220000001000 */
[----:B------:R-:W-:-:S07]  /*1d70*/  IADD3 R5, PT, PT, -R5, RZ, RZ ;  /* 0x000000ff05057210 */ /* 0x000fce0007ffe1ff */
.L_x_19:
[----:B------:R-:W-:Y:S02]  /*1d80*/  MOV R24, R6 ;  /* 0x0000000600187202 */ /* 0x000fe40000000f00 */
[----:B------:R-:W-:-:S05]  /*1d90*/  MOV R25, R7 ;  /* 0x0000000700197202 */ /* 0x000fca0000000f00 */
[----:B--2---:R-:W2:Y:S01]  /*1da0*/  LDG.E.128 R8, desc[UR8][R24.64] ;  /* 0x0000000818087981 */ /* 0x004ea2000c1e1d00 */
[----:B-1--4-:R-:W-:-:S04]  /*1db0*/  IMAD.WIDE.U32 R16, R0, 0x10, R24 ;  /* 0x0000001000107825 */ /* 0x012fc800078e0018 */
[----:B--2---:R-:W-:Y:S01]  /*1dc0*/  @!P0 FMUL R8, R8, 16777216 ;  /* 0x4b80000008088820 */ /* 0x004fe20000400000 */
[----:B------:R-:W-:Y:S01]  /*1dd0*/  @!P0 FMUL R9, R9, 16777216 ;  /* 0x4b80000009098820 */ /* 0x000fe20000400000 */
[----:B------:R-:W-:Y:S01]  /*1de0*/  @!P0 FMUL R10, R10, 16777216 ;  /* 0x4b8000000a0a8820 */ /* 0x000fe20000400000 */
[----:B------:R-:W-:Y:S01]  /*1df0*/  @!P0 FMUL R11, R11, 16777216 ;  /* 0x4b8000000b0b8820 */ /* 0x000fe20000400000 */
[C---:B0-----:R-:W-:Y:S01]  /*1e00*/  FMUL R8, R4.reuse, R8 ;  /* 0x0000000804087220 */ /* 0x041fe20000400000 */
[C---:B------:R-:W-:Y:S01]  /*1e10*/  FMUL R9, R4.reuse, R9 ;  /* 0x0000000904097220 */ /* 0x040fe20000400000 */
[C---:B------:R-:W-:Y:S01]  /*1e20*/  FMUL R10, R4.reuse, R10 ;  /* 0x0000000a040a7220 */ /* 0x040fe20000400000 */
[----:B------:R-:W-:-:S05]  /*1e30*/  FMUL R11, R4, R11 ;  /* 0x0000000b040b7220 */ /* 0x000fca0000400000 */
[----:B------:R0:W-:Y:S04]  /*1e40*/  STG.E.128 desc[UR8][R24.64], R8 ;  /* 0x0000000818007986 */ /* 0x0001e8000c101d08 */
[----:B------:R-:W2:Y:S01]  /*1e50*/  LDG.E.128 R12, desc[UR8][R16.64] ;  /* 0x00000008100c7981 */ /* 0x000ea2000c1e1d00 */
[----:B------:R-:W-:-:S04]  /*1e60*/  IMAD.WIDE.U32 R6, R0, 0x10, R16 ;  /* 0x0000001000067825 */ /* 0x000fc800078e0010 */
[----:B--2---:R-:W-:Y:S01]  /*1e70*/  @!P0 FMUL R12, R12, 16777216 ;  /* 0x4b8000000c0c8820 */ /* 0x004fe20000400000 */
[----:B------:R-:W-:Y:S01]  /*1e80*/  @!P0 FMUL R13, R13, 16777216 ;  /* 0x4b8000000d0d8820 */ /* 0x000fe20000400000 */
[----:B------:R-:W-:Y:S01]  /*1e90*/  @!P0 FMUL R14, R14, 16777216 ;  /* 0x4b8000000e0e8820 */ /* 0x000fe20000400000 */
[----:B------:R-:W-:Y:S01]  /*1ea0*/  @!P0 FMUL R15, R15, 16777216 ;  /* 0x4b8000000f0f8820 */ /* 0x000fe20000400000 */
[C---:B------:R-:W-:Y:S01]  /*1eb0*/  FMUL R12, R4.reuse, R12 ;  /* 0x0000000c040c7220 */ /* 0x040fe20000400000 */
[C---:B------:R-:W-:Y:S01]  /*1ec0*/  FMUL R13, R4.reuse, R13 ;  /* 0x0000000d040d7220 */ /* 0x040fe20000400000 */
[C---:B------:R-:W-:Y:S01]  /*1ed0*/  FMUL R14, R4.reuse, R14 ;  /* 0x0000000e040e7220 */ /* 0x040fe20000400000 */
[----:B------:R-:W-:-:S05]  /*1ee0*/  FMUL R15, R4, R15 ;  /* 0x0000000f040f7220 */ /* 0x000fca0000400000 */
[----:B------:R1:W-:Y:S04]  /*1ef0*/  STG.E.128 desc[UR8][R16.64], R12 ;  /* 0x0000000c10007986 */ /* 0x0003e8000c101d08 */
[----:B0-----:R-:W2:Y:S01]  /*1f00*/  LDG.E.128 R8, desc[UR8][R6.64] ;  /* 0x0000000806087981 */ /* 0x001ea2000c1e1d00 */
        /* <DEDUP_REMOVED lines=10> */
[----:B-1----:R-:W2:Y:S01]  /*1fb0*/  LDG.E.128 R12, desc[UR8][R18.64] ;  /* 0x00000008120c7981 */ /* 0x002ea2000c1e1d00 */
[----:B------:R-:W-:-:S04]  /*1fc0*/  IADD3 R5, PT, PT, R5, 0x4, RZ ;  /* 0x0000000405057810 */ /* 0x000fc80007ffe0ff */
[----:B------:R-:W-:Y:S01]  /*1fd0*/  ISETP.NE.AND P1, PT, R5, RZ, PT ;  /* 0x000000ff0500720c */ /* 0x000fe20003f25270 */
[----:B0-----:R-:W-:-:S04]  /*1fe0*/  IMAD.WIDE.U32 R6, R0, 0x10, R18 ;  /* 0x0000001000067825 */ /* 0x001fc800078e0012 */
        /* <DEDUP_REMOVED lines=8> */
[----:B------:R2:W-:Y:S01]  /*2070*/  STG.E.128 desc[UR8][R18.64], R12 ;  /* 0x0000000c12007986 */ /* 0x0005e2000c101d08 */
[----:B------:R-:W-:Y:S05]  /*2080*/  @P1 BRA `(.L_x_19) ;  /* 0xfffffffc003c1947 */ /* 0x000fea000383ffff */
[----:B------:R-:W-:-:S07]  /*2090*/  IMAD.WIDE.U32 R24, R0, 0x40, R24 ;  /* 0x0000004000187825 */ /* 0x000fce00078e0018 */
.L_x_18:
[----:B------:R-:W-:-:S13]  /*20a0*/  ISETP.NE.AND P0, PT, R3, RZ, PT ;  /* 0x000000ff0300720c */ /* 0x000fda0003f05270 */
[----:B------:R-:W-:Y:S05]  /*20b0*/  @!P0 EXIT ;  /* 0x000000000000894d */ /* 0x000fea0003800000 */
[----:B0-----:R-:W-:Y:S02]  /*20c0*/  FSETP.GEU.AND P1, PT, |R2|, 1.175494350822287508e-38, PT ;  /* 0x008000000200780b */ /* 0x001fe40003f2e200 */
[----:B------:R-:W-:-:S11]  /*20d0*/  IADD3 R3, PT, PT, -R3, RZ, RZ ;  /* 0x000000ff03037210 */ /* 0x000fd60007ffe1ff */
[----:B------:R-:W-:-:S06]  /*20e0*/  @!P1 FMUL R2, R2, 16777216 ;  /* 0x4b80000002029820 */ /* 0x000fcc0000400000 */
[----:B------:R-:W0:Y:S02]  /*20f0*/  MUFU.RCP R2, R2 ;  /* 0x0000000200027308 */ /* 0x000e240000001000 */
.L_x_20:
[----:B------:R-:W3:Y:S01]  /*2100*/  LDG.E.128 R4, desc[UR8][R24.64] ;  /* 0x0000000818047981 */ /* 0x000ee2000c1e1d00 */
[----:B------:R-:W-:-:S04]  /*2110*/  IADD3 R3, PT, PT, R3, 0x1, RZ ;  /* 0x0000000103037810 */ /* 0x000fc80007ffe0ff */
[----:B------:R-:W-:Y:S01]  /*2120*/  ISETP.NE.AND P0, PT, R3, RZ, PT ;  /* 0x000000ff0300720c */ /* 0x000fe20003f05270 */
[----:B---3--:R-:W-:Y:S01]  /*2130*/  @!P1 FMUL R4, R4, 16777216 ;  /* 0x4b80000004049820 */ /* 0x008fe20000400000 */
[----:B------:R-:W-:Y:S01]  /*2140*/  @!P1 FMUL R5, R5, 16777216 ;  /* 0x4b80000005059820 */ /* 0x000fe20000400000 */
[----:B------:R-:W-:Y:S01]  /*2150*/  @!P1 FMUL R6, R6, 16777216 ;  /* 0x4b80000006069820 */ /* 0x000fe20000400000 */
[----:B------:R-:W-:Y:S01]  /*2160*/  @!P1 FMUL R7, R7, 16777216 ;  /* 0x4b80000007079820 */ /* 0x000fe20000400000 */
[C---:B0-----:R-:W-:Y:S01]  /*2170*/  FMUL R4, R2.reuse, R4 ;  /* 0x0000000402047220 */ /* 0x041fe20000400000 */
[C---:B------:R-:W-:Y:S01]  /*2180*/  FMUL R5, R2.reuse, R5 ;  /* 0x0000000502057220 */ /* 0x040fe20000400000 */
[C---:B------:R-:W-:Y:S01]  /*2190*/  FMUL R6, R2.reuse, R6 ;  /* 0x0000000602067220 */ /* 0x040fe20000400000 */
[----:B------:R-:W-:-:S05]  /*21a0*/  FMUL R7, R2, R7 ;  /* 0x0000000702077220 */ /* 0x000fca0000400000 */
[----:B------:R0:W-:Y:S02]  /*21b0*/  STG.E.128 desc[UR8][R24.64], R4 ;  /* 0x0000000418007986 */ /* 0x0001e4000c101d08 */
[----:B0-----:R-:W-:Y:S01]  /*21c0*/  IMAD.WIDE.U32 R24, R0, 0x10, R24 ;  /* 0x0000001000187825 */ /* 0x001fe200078e0018 */
[----:B------:R-:W-:Y:S06]  /*21d0*/  @P0 BRA `(.L_x_20) ;  /* 0xfffffffc00c80947 */ /* 0x000fec000383ffff */
[----:B------:R-:W-:Y:S05]  /*21e0*/  EXIT ;  /* 0x000000000000794d */ /* 0x000fea0003800000 */
.L_x_21:
[----:B------:R-:W-:-:S00]  /*21f0*/  BRA `(.L_x_21) ;  /* 0xfffffffc00fc7947 */ /* 0x000fc0000383ffff */
[----:B------:R-:W-:-:S00]  /*2200*/  NOP ;  /* 0x0000000000007918 */ /* 0x000fc00000000000 */
[----:B------:R-:W-:-:S00]  /*2210*/  NOP ;  /* 0x0000000000007918 */ /* 0x000fc00000000000 */
[----:B------:R-:W-:-:S00]  /*2220*/  NOP ;  /* 0x0000000000007918 */ /* 0x000fc00000000000 */
[----:B------:R-:W-:-:S00]  /*2230*/  NOP ;  /* 0x0000000000007918 */ /* 0x000fc00000000000 */
[----:B------:R-:W-:-:S00]  /*2240*/  NOP ;  /* 0x0000000000007918 */ /* 0x000fc00000000000 */
[----:B------:R-:W-:-:S00]  /*2250*/  NOP ;  /* 0x0000000000007918 */ /* 0x000fc00000000000 */
[----:B------:R-:W-:-:S00]  /*2260*/  NOP ;  /* 0x0000000000007918 */ /* 0x000fc00000000000 */
[----:B------:R-:W-:-:S00]  /*2270*/  NOP ;  /* 0x0000000000007918 */ /* 0x000fc00000000000 */
.L_x_22:


//--------------------- .nv.shared._Z15softmax0_kernelPKfPfii --------------------------
	.section	.nv.shared._Z15softmax0_kernelPKfPfii,"aw",@nobits
	.sectionflags	@""
	.align	4
.nv.shared._Z15softmax0_kernelPKfPfii:
	.zero		1536


//--------------------- .nv.shared.reserved.0     --------------------------
	.section	.nv.shared.reserved.0,"aw",@nobits
	.weak		__nv_reservedSMEM_offset_0_alias
	.size		__nv_reservedSMEM_offset_0_alias, 0, 64
	.other		__nv_reservedSMEM_offset_0_alias,@"STO_CUDA_RESERVED_SHARED STV_DEFAULT"
__nv_reservedSMEM_offset_0_alias:
	.zero		0
	.zero		64


//--------------------- .nv.constant0._Z15softmax0_kernelPKfPfii --------------------------
	.section	.nv.constant0._Z15softmax0_kernelPKfPfii,"a",@progbits
	.sectionflags	@""
	.align	4
.nv.constant0._Z15softmax0_kernelPKfPfii:
	.zero		920


//--------------------- SYMBOLS --------------------------

	.type		.nv.reservedSmem.offset0,@object
	.size		.nv.reservedSmem.offset0,0x4
	.type		.nv.reservedSmem.cap,@object
	.size		.nv.reservedSmem.cap,0x4
